// auto-generated by cutlass_sweep.gemm — config: {"arch": "sm_90", "cluster_m": 1, "cluster_n": 1, "dtype": "fp16", "dtype_b": "fp16", "layout": "nt", "stages": 0, "tile_k": 32, "tile_m": 192, "tile_n": 8}
#include "cutlass/cutlass.h"
#include "cutlass/gemm/collective/collective_builder.hpp"
#include "cutlass/gemm/device/gemm_universal_adapter.h"
#include "cutlass/gemm/kernel/gemm_universal.hpp"
#include "cutlass/epilogue/collective/collective_builder.hpp"

using ElemA = cutlass::half_t;
using ElemB = cutlass::half_t;
using ElemCD = cutlass::half_t;
using Acc  = float;
using TileShape    = cute::Shape<cute::_192, cute::_8, cute::_32>;
using ClusterShape = cute::Shape<cute::_1, cute::_1, cute::_1>;

using CollectiveEpilogue = typename cutlass::epilogue::collective::CollectiveBuilder<
    cutlass::arch::Sm90, cutlass::arch::OpClassTensorOp,
    TileShape, ClusterShape,
    cutlass::epilogue::collective::EpilogueTileAuto,
    Acc, Acc,
    ElemCD, cutlass::layout::RowMajor, 128 / cutlass::sizeof_bits<ElemCD>::value,
    ElemCD, cutlass::layout::RowMajor, 128 / cutlass::sizeof_bits<ElemCD>::value,
    cutlass::epilogue::collective::EpilogueScheduleAuto
  >::CollectiveOp;

using CollectiveMainloop = typename cutlass::gemm::collective::CollectiveBuilder<
    cutlass::arch::Sm90, cutlass::arch::OpClassTensorOp,
    ElemA, cutlass::layout::RowMajor, 128 / cutlass::sizeof_bits<ElemA>::value,
    ElemB, cutlass::layout::ColumnMajor, 128 / cutlass::sizeof_bits<ElemB>::value,
    Acc,
    TileShape, ClusterShape,
    cutlass::gemm::collective::StageCountAutoCarveout<static_cast<int>(sizeof(typename CollectiveEpilogue::SharedStorage))>,
    cutlass::gemm::collective::KernelScheduleAuto
  >::CollectiveOp;

using GemmKernel = cutlass::gemm::kernel::GemmUniversal<
    cute::Shape<int,int,int,int>,
    CollectiveMainloop,
    CollectiveEpilogue
>;
using Gemm = cutlass::gemm::device::GemmUniversalAdapter<GemmKernel>;

// Force the device kernel symbol into the cubin without needing a host main.
auto* _anchor = &cutlass::device_kernel<GemmKernel>;


// ===== COMPILED SASS (sm_90a) =====

	.target	sm_90a

	.elftype	@"ET_EXEC"


//--------------------- .note.nv.tkinfo           --------------------------
	.section	.note.nv.tkinfo,"",@"SHT_NOTE"
	.sectionflags	@"SHF_NOTE_NV_TKINFO"
	.tkinfo
        /*0018*/ 	.word	0x00000002
        /*0030*/ 	.string	""
        /*0030*/ 	.string	"ptxas"
        /*0030*/ 	.string	"Cuda compilation tools, release 13.0, V13.0.88"
        /*0030*/ 	.string	"Build cuda_13.0.r13.0/compiler.36424714_0"
        /*0030*/ 	.string	"-arch sm_90a -m 64 "



//--------------------- .note.nv.cuinfo           --------------------------
	.section	.note.nv.cuinfo,"",@"SHT_NOTE"
	.sectionflags	@"SHF_NOTE_NV_CUINFO"
        /*0018*/ 	.short	0x0002
        /*001a*/ 	.short	0x005a
        /*001c*/ 	.short	0x0082
	.zero		2


//--------------------- .nv.info                  --------------------------
	.section	.nv.info,"",@"SHT_CUDA_INFO"
	.align	4


	//----- nvinfo : EIATTR_REGCOUNT
	.align		4
        /*0000*/ 	.byte	0x04, 0x2f
        /*0002*/ 	.short	(.L_15 - .L_14)
	.align		4
.L_14:
        /*0004*/ 	.word	index@(_ZN7cutlass13device_kernelINS_4gemm6kernel13GemmUniversalIN4cute5tupleIJiiiiEEENS1_10collective13CollectiveMmaINS1_34MainloopSm90TmaGmmaWarpSpecializedILi18ENS5_IJNS4_1CILi1EEESB_SB_EEENS1_35KernelTmaWarpSpecializedCooperativeEEENS5_IJNSA_ILi192EEENSA_ILi8EEENSA_ILi32EEEEEENS_6half_tENS5_IJlSB_lEEESJ_SK_NS4_8TiledMMAINS4_8MMA_AtomIJNS4_4SM904GMMA24MMA_64x8x16_F32F16F16_SSILNSO_5MajorE0ELSQ_0ELNSO_7ScaleInE1ELSR_1EEEEEENS4_6LayoutINS5_IJNSA_ILi2EEESB_SB_EEENS5_IJSB_NSA_ILi0EEESX_EEEEENS5_IJNS4_10UnderscoreES10_S10_EEEEENS4_13SM90_TMA_LOADENS4_14ComposedLayoutINS4_7SwizzleILi2ELi4ELi3EEENS4_18smem_ptr_flag_bitsILi16EEENSU_INS5_IJSG_SH_EEENS5_IJSH_SB_EEEEEEEvNS4_8identityES13_S1C_vS1D_EENS_8epilogue10collective6detail29Sm90TmaWarpSpecializedAdapterINS1G_15DefaultEpilogueISJ_SK_SK_NS1F_6thread17LinearCombinationISJ_Li1EffLNS1K_9ScaleType4KindE0ELNS_15FloatRoundStyleE2ESJ_EENS1_15EpilogueDefaultEEEEEvvEEEEvNT_6ParamsE)
        /*0008*/ 	.word	0x000000a8


	//----- nvinfo : EIATTR_FRAME_SIZE
	.align		4
.L_15:
        /*000c*/ 	.byte	0x04, 0x11
        /*000e*/ 	.short	(.L_17 - .L_16)
	.align		4
.L_16:
        /*0010*/ 	.word	index@(_ZN7cutlass13device_kernelINS_4gemm6kernel13GemmUniversalIN4cute5tupleIJiiiiEEENS1_10collective13CollectiveMmaINS1_34MainloopSm90TmaGmmaWarpSpecializedILi18ENS5_IJNS4_1CILi1EEESB_SB_EEENS1_35KernelTmaWarpSpecializedCooperativeEEENS5_IJNSA_ILi192EEENSA_ILi8EEENSA_ILi32EEEEEENS_6half_tENS5_IJlSB_lEEESJ_SK_NS4_8TiledMMAINS4_8MMA_AtomIJNS4_4SM904GMMA24MMA_64x8x16_F32F16F16_SSILNSO_5MajorE0ELSQ_0ELNSO_7ScaleInE1ELSR_1EEEEEENS4_6LayoutINS5_IJNSA_ILi2EEESB_SB_EEENS5_IJSB_NSA_ILi0EEESX_EEEEENS5_IJNS4_10UnderscoreES10_S10_EEEEENS4_13SM90_TMA_LOADENS4_14ComposedLayoutINS4_7SwizzleILi2ELi4ELi3EEENS4_18smem_ptr_flag_bitsILi16EEENSU_INS5_IJSG_SH_EEENS5_IJSH_SB_EEEEEEEvNS4_8identityES13_S1C_vS1D_EENS_8epilogue10collective6detail29Sm90TmaWarpSpecializedAdapterINS1G_15DefaultEpilogueISJ_SK_SK_NS1F_6thread17LinearCombinationISJ_Li1EffLNS1K_9ScaleType4KindE0ELNS_15FloatRoundStyleE2ESJ_EENS1_15EpilogueDefaultEEEEEvvEEEEvNT_6ParamsE)
        /*0014*/ 	.word	0x00000000


	//----- nvinfo : EIATTR_MIN_STACK_SIZE
	.align		4
.L_17:
        /*0018*/ 	.byte	0x04, 0x12
        /*001a*/ 	.short	(.L_19 - .L_18)
	.align		4
.L_18:
        /*001c*/ 	.word	index@(_ZN7cutlass13device_kernelINS_4gemm6kernel13GemmUniversalIN4cute5tupleIJiiiiEEENS1_10collective13CollectiveMmaINS1_34MainloopSm90TmaGmmaWarpSpecializedILi18ENS5_IJNS4_1CILi1EEESB_SB_EEENS1_35KernelTmaWarpSpecializedCooperativeEEENS5_IJNSA_ILi192EEENSA_ILi8EEENSA_ILi32EEEEEENS_6half_tENS5_IJlSB_lEEESJ_SK_NS4_8TiledMMAINS4_8MMA_AtomIJNS4_4SM904GMMA24MMA_64x8x16_F32F16F16_SSILNSO_5MajorE0ELSQ_0ELNSO_7ScaleInE1ELSR_1EEEEEENS4_6LayoutINS5_IJNSA_ILi2EEESB_SB_EEENS5_IJSB_NSA_ILi0EEESX_EEEEENS5_IJNS4_10UnderscoreES10_S10_EEEEENS4_13SM90_TMA_LOADENS4_14ComposedLayoutINS4_7SwizzleILi2ELi4ELi3EEENS4_18smem_ptr_flag_bitsILi16EEENSU_INS5_IJSG_SH_EEENS5_IJSH_SB_EEEEEEEvNS4_8identityES13_S1C_vS1D_EENS_8epilogue10collective6detail29Sm90TmaWarpSpecializedAdapterINS1G_15DefaultEpilogueISJ_SK_SK_NS1F_6thread17LinearCombinationISJ_Li1EffLNS1K_9ScaleType4KindE0ELNS_15FloatRoundStyleE2ESJ_EENS1_15EpilogueDefaultEEEEEvvEEEEvNT_6ParamsE)
        /*0020*/ 	.word	0x00000000
.L_19:


//--------------------- .nv.compat                --------------------------
	.section	.nv.compat,"",@"SHT_CUDA_COMPAT_INFO"
	.align	4
        /*0000*/ 	.byte	0x02, 0x09, 0x01, 0x00, 0x02, 0x02, 0x04, 0x00, 0x02, 0x05, 0x05, 0x00, 0x03, 0x07, 0x01, 0x01
        /*0010*/ 	.byte	0x02, 0x03, 0x01, 0x00, 0x02, 0x06, 0x01, 0x00, 0x04, 0x0b, 0x08, 0x00, 0x00, 0x00, 0x00, 0x00
        /*0020*/ 	.byte	0x00, 0x00, 0x00, 0x00


//--------------------- .nv.info._ZN7cutlass13device_kernelINS_4gemm6kernel13GemmUniversalIN4cute5tupleIJiiiiEEENS1_10collective13CollectiveMmaINS1_34MainloopSm90TmaGmmaWarpSpecializedILi18ENS5_IJNS4_1CILi1EEESB_SB_EEENS1_35KernelTmaWarpSpecializedCooperativeEEENS5_IJNSA_ILi192EEENSA_ILi8EEENSA_ILi32EEEEEENS_6half_tENS5_IJlSB_lEEESJ_SK_NS4_8TiledMMAINS4_8MMA_AtomIJNS4_4SM904GMMA24MMA_64x8x16_F32F16F16_SSILNSO_5MajorE0ELSQ_0ELNSO_7ScaleInE1ELSR_1EEEEEENS4_6LayoutINS5_IJNSA_ILi2EEESB_SB_EEENS5_IJSB_NSA_ILi0EEESX_EEEEENS5_IJNS4_10UnderscoreES10_S10_EEEEENS4_13SM90_TMA_LOADENS4_14ComposedLayoutINS4_7SwizzleILi2ELi4ELi3EEENS4_18smem_ptr_flag_bitsILi16EEENSU_INS5_IJSG_SH_EEENS5_IJSH_SB_EEEEEEEvNS4_8identityES13_S1C_vS1D_EENS_8epilogue10collective6detail29Sm90TmaWarpSpecializedAdapterINS1G_15DefaultEpilogueISJ_SK_SK_NS1F_6thread17LinearCombinationISJ_Li1EffLNS1K_9ScaleType4KindE0ELNS_15FloatRoundStyleE2ESJ_EENS1_15EpilogueDefaultEEEEEvvEEEEvNT_6ParamsE --------------------------
	.section	.nv.info._ZN7cutlass13device_kernelINS_4gemm6kernel13GemmUniversalIN4cute5tupleIJiiiiEEENS1_10collective13CollectiveMmaINS1_34MainloopSm90TmaGmmaWarpSpecializedILi18ENS5_IJNS4_1CILi1EEESB_SB_EEENS1_35KernelTmaWarpSpecializedCooperativeEEENS5_IJNSA_ILi192EEENSA_ILi8EEENSA_ILi32EEEEEENS_6half_tENS5_IJlSB_lEEESJ_SK_NS4_8TiledMMAINS4_8MMA_AtomIJNS4_4SM904GMMA24MMA_64x8x16_F32F16F16_SSILNSO_5MajorE0ELSQ_0ELNSO_7ScaleInE1ELSR_1EEEEEENS4_6LayoutINS5_IJNSA_ILi2EEESB_SB_EEENS5_IJSB_NSA_ILi0EEESX_EEEEENS5_IJNS4_10UnderscoreES10_S10_EEEEENS4_13SM90_TMA_LOADENS4_14ComposedLayoutINS4_7SwizzleILi2ELi4ELi3EEENS4_18smem_ptr_flag_bitsILi16EEENSU_INS5_IJSG_SH_EEENS5_IJSH_SB_EEEEEEEvNS4_8identityES13_S1C_vS1D_EENS_8epilogue10collective6detail29Sm90TmaWarpSpecializedAdapterINS1G_15DefaultEpilogueISJ_SK_SK_NS1F_6thread17LinearCombinationISJ_Li1EffLNS1K_9ScaleType4KindE0ELNS_15FloatRoundStyleE2ESJ_EENS1_15EpilogueDefaultEEEEEvvEEEEvNT_6ParamsE,"",@"SHT_CUDA_INFO"
	.sectionflags	@""
	.align	4


	//----- nvinfo : EIATTR_CUDA_API_VERSION
	.align		4
        /*0000*/ 	.byte	0x04, 0x37
        /*0002*/ 	.short	(.L_21 - .L_20)
.L_20:
        /*0004*/ 	.word	0x00000082


	//----- nvinfo : EIATTR_KPARAM_INFO
	.align		4
.L_21:
        /*0008*/ 	.byte	0x04, 0x17
        /*000a*/ 	.short	(.L_23 - .L_22)
.L_22:
        /*000c*/ 	.word	0x00000000
        /*0010*/ 	.short	0x0000
        /*0012*/ 	.short	0x0070
        /*0014*/ 	.byte	0x00, 0xf0, 0x01, 0x10


	//----- nvinfo : EIATTR_SPARSE_MMA_MASK
	.align		4
.L_23:
        /*0018*/ 	.byte	0x03, 0x50
        /*001a*/ 	.short	0x0000


	//----- nvinfo : EIATTR_MAXREG_COUNT
	.align		4
        /*001c*/ 	.byte	0x03, 0x1b
        /*001e*/ 	.short	0x00a8


	//----- nvinfo : EIATTR_NUM_BARRIERS
	.align		4
        /*0020*/ 	.byte	0x02, 0x4c
        /*0022*/ 	.byte	0x01
	.zero		1


	//----- nvinfo : EIATTR_EXTERNS
	.align		4
        /*0024*/ 	.byte	0x04, 0x0f
        /*0026*/ 	.short	(.L_25 - .L_24)


	//   ....[0]....
	.align		4
.L_24:
        /*0028*/ 	.word	index@(__assertfail)


	//----- nvinfo : EIATTR_MERCURY_ISA_VERSION
	.align		4
.L_25:
        /*002c*/ 	.byte	0x03, 0x5f
        /*002e*/ 	.short	0x0101


	//----- nvinfo : EIATTR_INT_WARP_WIDE_INSTR_OFFSETS
	.align		4
        /*0030*/ 	.byte	0x04, 0x31
        /*0032*/ 	.short	(.L_27 - .L_26)


	//   ....[0]....
.L_26:
        /*0034*/ 	.word	0x000005a0


	//   ....[1]....
        /*0038*/ 	.word	0x000005b0


	//   ....[2]....
        /*003c*/ 	.word	0x000006d0


	//----- nvinfo : EIATTR_COOP_GROUP_MASK_REGIDS
	.align		4
.L_27:
        /*0040*/ 	.byte	0x04, 0x29
        /*0042*/ 	.short	(.L_29 - .L_28)


	//   ....[0]....
.L_28:
        /*0044*/ 	.word	0xffffffff


	//   ....[1]....
        /*0048*/ 	.word	0xffffffff


	//   ....[2]....
        /*004c*/ 	.word	0xffffffff


	//   ....[3]....
        /*0050*/ 	.word	0xffffffff


	//   ....[4]....
        /*0054*/ 	.word	0xffffffff


	//----- nvinfo : EIATTR_COOP_GROUP_INSTR_OFFSETS
	.align		4
.L_29:
        /*0058*/ 	.byte	0x04, 0x28
        /*005a*/ 	.short	(.L_31 - .L_30)


	//   ....[0]....
.L_30:
        /*005c*/ 	.word	0x00000060


	//   ....[1]....
        /*0060*/ 	.word	0x00000070


	//   ....[2]....
        /*0064*/ 	.word	0x00000130


	//   ....[3]....
        /*0068*/ 	.word	0x000004b0


	//   ....[4]....
        /*006c*/ 	.word	0x000013b0


	//----- nvinfo : EIATTR_REG_RECONFIG
	.align		4
.L_31:
        /*0070*/ 	.byte	0x01, 0x54
	.zero		2


	//----- nvinfo : EIATTR_SYSCALL_OFFSETS
	.align		4
        /*0074*/ 	.byte	0x04, 0x46
        /*0076*/ 	.short	(.L_33 - .L_32)


	//   ....[0]....
.L_32:
        /*0078*/ 	.word	0x000015a0


	//----- nvinfo : EIATTR_MBARRIER_INSTR_OFFSETS
	.align		4
.L_33:
        /*007c*/ 	.byte	0x04, 0x39
        /*007e*/ 	.short	(.L_35 - .L_34)


	//   ....[0]....
.L_34:
        /*0080*/ 	.word	0x00000250
        /*0084*/ 	.word	0x000000ff
        /*0088*/ 	.word	0x00000000
        /*008c*/ 	.short	0x0100
        /*008e*/ 	.byte	0x08
	.zero		1


	//   ....[1]....
        /*0090*/ 	.word	0x00000260
        /*0094*/ 	.word	0x000000ff
        /*0098*/ 	.word	0x00000090
        /*009c*/ 	.short	0x0100
        /*009e*/ 	.byte	0x08
	.zero		1


	//   ....[2]....
        /*00a0*/ 	.word	0x00000270
        /*00a4*/ 	.word	0x000000ff
        /*00a8*/ 	.word	0x00000008
        /*00ac*/ 	.short	0x0100
        /*00ae*/ 	.byte	0x08
	.zero		1


	//   ....[3]....
        /*00b0*/ 	.word	0x00000280
        /*00b4*/ 	.word	0x000000ff
        /*00b8*/ 	.word	0x00000098
        /*00bc*/ 	.short	0x0100
        /*00be*/ 	.byte	0x08
	.zero		1


	//   ....[4]....
        /*00c0*/ 	.word	0x00000290
        /*00c4*/ 	.word	0x000000ff
        /*00c8*/ 	.word	0x00000010
        /*00cc*/ 	.short	0x0100
        /*00ce*/ 	.byte	0x08
	.zero		1


	//   ....[5]....
        /*00d0*/ 	.word	0x000002a0
        /*00d4*/ 	.word	0x000000ff
        /*00d8*/ 	.word	0x000000a0
        /*00dc*/ 	.short	0x0100
        /*00de*/ 	.byte	0x08
	.zero		1


	//   ....[6]....
        /*00e0*/ 	.word	0x000002b0
        /*00e4*/ 	.word	0x000000ff
        /*00e8*/ 	.word	0x00000018
        /*00ec*/ 	.short	0x0100
        /*00ee*/ 	.byte	0x08
	.zero		1


	//   ....[7]....
        /*00f0*/ 	.word	0x000002c0
        /*00f4*/ 	.word	0x000000ff
        /*00f8*/ 	.word	0x000000a8
        /*00fc*/ 	.short	0x0100
        /*00fe*/ 	.byte	0x08
	.zero		1


	//   ....[8]....
        /*0100*/ 	.word	0x000002d0
        /*0104*/ 	.word	0x000000ff
        /*0108*/ 	.word	0x00000020
        /*010c*/ 	.short	0x0100
        /*010e*/ 	.byte	0x08
	.zero		1


	//   ....[9]....
        /*0110*/ 	.word	0x000002e0
        /*0114*/ 	.word	0x000000ff
        /*0118*/ 	.word	0x000000b0
        /*011c*/ 	.short	0x0100
        /*011e*/ 	.byte	0x08
	.zero		1


	//   ....[10]....
        /*0120*/ 	.word	0x000002f0
        /*0124*/ 	.word	0x000000ff
        /*0128*/ 	.word	0x00000028
        /*012c*/ 	.short	0x0100
        /*012e*/ 	.byte	0x08
	.zero		1


	//   ....[11]....
        /*0130*/ 	.word	0x00000300
        /*0134*/ 	.word	0x000000ff
        /*0138*/ 	.word	0x000000b8
        /*013c*/ 	.short	0x0100
        /*013e*/ 	.byte	0x08
	.zero		1


	//   ....[12]....
        /*0140*/ 	.word	0x00000310
        /*0144*/ 	.word	0x000000ff
        /*0148*/ 	.word	0x00000030
        /*014c*/ 	.short	0x0100
        /*014e*/ 	.byte	0x08
	.zero		1


	//   ....[13]....
        /*0150*/ 	.word	0x00000320
        /*0154*/ 	.word	0x000000ff
        /*0158*/ 	.word	0x000000c0
        /*015c*/ 	.short	0x0100
        /*015e*/ 	.byte	0x08
	.zero		1


	//   ....[14]....
        /*0160*/ 	.word	0x00000330
        /*0164*/ 	.word	0x000000ff
        /*0168*/ 	.word	0x00000038
        /*016c*/ 	.short	0x0100
        /*016e*/ 	.byte	0x08
	.zero		1


	//   ....[15]....
        /*0170*/ 	.word	0x00000340
        /*0174*/ 	.word	0x000000ff
        /*0178*/ 	.word	0x000000c8
        /*017c*/ 	.short	0x0100
        /*017e*/ 	.byte	0x08
	.zero		1


	//   ....[16]....
        /*0180*/ 	.word	0x00000350
        /*0184*/ 	.word	0x000000ff
        /*0188*/ 	.word	0x00000040
        /*018c*/ 	.short	0x0100
        /*018e*/ 	.byte	0x08
	.zero		1


	//   ....[17]....
        /*0190*/ 	.word	0x00000360
        /*0194*/ 	.word	0x000000ff
        /*0198*/ 	.word	0x000000d0
        /*019c*/ 	.short	0x0100
        /*019e*/ 	.byte	0x08
	.zero		1


	//   ....[18]....
        /*01a0*/ 	.word	0x00000370
        /*01a4*/ 	.word	0x000000ff
        /*01a8*/ 	.word	0x00000048
        /*01ac*/ 	.short	0x0100
        /*01ae*/ 	.byte	0x08
	.zero		1


	//   ....[19]....
        /*01b0*/ 	.word	0x00000380
        /*01b4*/ 	.word	0x000000ff
        /*01b8*/ 	.word	0x000000d8
        /*01bc*/ 	.short	0x0100
        /*01be*/ 	.byte	0x08
	.zero		1


	//   ....[20]....
        /*01c0*/ 	.word	0x00000390
        /*01c4*/ 	.word	0x000000ff
        /*01c8*/ 	.word	0x00000050
        /*01cc*/ 	.short	0x0100
        /*01ce*/ 	.byte	0x08
	.zero		1


	//   ....[21]....
        /*01d0*/ 	.word	0x000003a0
        /*01d4*/ 	.word	0x000000ff
        /*01d8*/ 	.word	0x000000e0
        /*01dc*/ 	.short	0x0100
        /*01de*/ 	.byte	0x08
	.zero		1


	//   ....[22]....
        /*01e0*/ 	.word	0x000003b0
        /*01e4*/ 	.word	0x000000ff
        /*01e8*/ 	.word	0x00000058
        /*01ec*/ 	.short	0x0100
        /*01ee*/ 	.byte	0x08
	.zero		1


	//   ....[23]....
        /*01f0*/ 	.word	0x000003c0
        /*01f4*/ 	.word	0x000000ff
        /*01f8*/ 	.word	0x000000e8
        /*01fc*/ 	.short	0x0100
        /*01fe*/ 	.byte	0x08
	.zero		1


	//   ....[24]....
        /*0200*/ 	.word	0x000003d0
        /*0204*/ 	.word	0x000000ff
        /*0208*/ 	.word	0x00000060
        /*020c*/ 	.short	0x0100
        /*020e*/ 	.byte	0x08
	.zero		1


	//   ....[25]....
        /*0210*/ 	.word	0x000003e0
        /*0214*/ 	.word	0x000000ff
        /*0218*/ 	.word	0x000000f0
        /*021c*/ 	.short	0x0100
        /*021e*/ 	.byte	0x08
	.zero		1


	//   ....[26]....
        /*0220*/ 	.word	0x000003f0
        /*0224*/ 	.word	0x000000ff
        /*0228*/ 	.word	0x00000068
        /*022c*/ 	.short	0x0100
        /*022e*/ 	.byte	0x08
	.zero		1


	//   ....[27]....
        /*0230*/ 	.word	0x00000400
        /*0234*/ 	.word	0x000000ff
        /*0238*/ 	.word	0x000000f8
        /*023c*/ 	.short	0x0100
        /*023e*/ 	.byte	0x08
	.zero		1


	//   ....[28]....
        /*0240*/ 	.word	0x00000410
        /*0244*/ 	.word	0x000000ff
        /*0248*/ 	.word	0x00000070
        /*024c*/ 	.short	0x0100
        /*024e*/ 	.byte	0x08
	.zero		1


	//   ....[29]....
        /*0250*/ 	.word	0x00000420
        /*0254*/ 	.word	0x000000ff
        /*0258*/ 	.word	0x00000100
        /*025c*/ 	.short	0x0100
        /*025e*/ 	.byte	0x08
	.zero		1


	//   ....[30]....
        /*0260*/ 	.word	0x00000430
        /*0264*/ 	.word	0x000000ff
        /*0268*/ 	.word	0x00000078
        /*026c*/ 	.short	0x0100
        /*026e*/ 	.byte	0x08
	.zero		1


	//   ....[31]....
        /*0270*/ 	.word	0x00000440
        /*0274*/ 	.word	0x000000ff
        /*0278*/ 	.word	0x00000108
        /*027c*/ 	.short	0x0100
        /*027e*/ 	.byte	0x08
	.zero		1


	//   ....[32]....
        /*0280*/ 	.word	0x00000450
        /*0284*/ 	.word	0x000000ff
        /*0288*/ 	.word	0x00000080
        /*028c*/ 	.short	0x0100
        /*028e*/ 	.byte	0x08
	.zero		1


	//   ....[33]....
        /*0290*/ 	.word	0x00000460
        /*0294*/ 	.word	0x000000ff
        /*0298*/ 	.word	0x00000110
        /*029c*/ 	.short	0x0100
        /*029e*/ 	.byte	0x08
	.zero		1


	//   ....[34]....
        /*02a0*/ 	.word	0x00000470
        /*02a4*/ 	.word	0x000000ff
        /*02a8*/ 	.word	0x00000088
        /*02ac*/ 	.short	0x0100
        /*02ae*/ 	.byte	0x08
	.zero		1


	//   ....[35]....
        /*02b0*/ 	.word	0x00000480
        /*02b4*/ 	.word	0x000000ff
        /*02b8*/ 	.word	0x00000118
        /*02bc*/ 	.short	0x0100
        /*02be*/ 	.byte	0x08
	.zero		1


	//   ....[36]....
        /*02c0*/ 	.word	0x00000750
        /*02c4*/ 	.word	0x000000ff
        /*02c8*/ 	.word	0x00000130
        /*02cc*/ 	.short	0x0100
        /*02ce*/ 	.byte	0x08
	.zero		1


	//   ....[37]....
        /*02d0*/ 	.word	0x000007b0
        /*02d4*/ 	.word	0x000000ff
        /*02d8*/ 	.word	0x00000138
        /*02dc*/ 	.short	0x0100
        /*02de*/ 	.byte	0x08
	.zero		1


	//   ....[38]....
        /*02e0*/ 	.word	0x00001620
        /*02e4*/ 	.word	0x00000003
        /*02e8*/ 	.word	0x00000000
        /*02ec*/ 	.short	0x010a
        /*02ee*/ 	.byte	0x3f
	.zero		1


	//   ....[39]....
        /*02f0*/ 	.word	0x00001680
        /*02f4*/ 	.word	0x00000003
        /*02f8*/ 	.word	0x00000000
        /*02fc*/ 	.short	0x010a
        /*02fe*/ 	.byte	0x3f
	.zero		1


	//   ....[40]....
        /*0300*/ 	.word	0x000019b0
        /*0304*/ 	.word	0x000000ff
        /*0308*/ 	.word	0x00000000
        /*030c*/ 	.short	0x010a
        /*030e*/ 	.byte	0x04
	.zero		1


	//   ....[41]....
        /*0310*/ 	.word	0x000019f0
        /*0314*/ 	.word	0x000000ff
        /*0318*/ 	.word	0x00000000
        /*031c*/ 	.short	0x010a
        /*031e*/ 	.byte	0x04
	.zero		1


	//   ....[42]....
        /*0320*/ 	.word	0x00001c30
        /*0324*/ 	.word	0x000000ff
        /*0328*/ 	.word	0x00000000
        /*032c*/ 	.short	0x0101
        /*032e*/ 	.byte	0x04
	.zero		1


	//   ....[43]....
        /*0330*/ 	.word	0x00001e10
        /*0334*/ 	.word	0x000000ff
        /*0338*/ 	.word	0x00000000
        /*033c*/ 	.short	0x0101
        /*033e*/ 	.byte	0x06
	.zero		1


	//   ....[44]....
        /*0340*/ 	.word	0x00003d40
        /*0344*/ 	.word	0x0000000e
        /*0348*/ 	.word	0x00000090
        /*034c*/ 	.short	0x010a
        /*034e*/ 	.byte	0x3f
	.zero		1


	//   ....[45]....
        /*0350*/ 	.word	0x000040d0
        /*0354*/ 	.word	0x00000005
        /*0358*/ 	.word	0x00000138
        /*035c*/ 	.short	0x0101
        /*035e*/ 	.byte	0x3f
	.zero		1


	//   ....[46]....
        /*0360*/ 	.word	0x00004830
        /*0364*/ 	.word	0x00000007
        /*0368*/ 	.word	0x00000000
        /*036c*/ 	.short	0x010a
        /*036e*/ 	.byte	0x3f
	.zero		1


	//   ....[47]....
        /*0370*/ 	.word	0x000048b0
        /*0374*/ 	.word	0x00000008
        /*0378*/ 	.word	0x00000000
        /*037c*/ 	.short	0x010a
        /*037e*/ 	.byte	0x3f
	.zero		1


	//   ....[48]....
        /*0380*/ 	.word	0x00004940
        /*0384*/ 	.word	0x00000009
        /*0388*/ 	.word	0x00000000
        /*038c*/ 	.short	0x010a
        /*038e*/ 	.byte	0x3f
	.zero		1


	//   ....[49]....
        /*0390*/ 	.word	0x000049d0
        /*0394*/ 	.word	0x00000008
        /*0398*/ 	.word	0x00000000
        /*039c*/ 	.short	0x010a
        /*039e*/ 	.byte	0x3f
	.zero		1


	//   ....[50]....
        /*03a0*/ 	.word	0x00004a60
        /*03a4*/ 	.word	0x00000009
        /*03a8*/ 	.word	0x00000000
        /*03ac*/ 	.short	0x010a
        /*03ae*/ 	.byte	0x3f
	.zero		1


	//   ....[51]....
        /*03b0*/ 	.word	0x00004af0
        /*03b4*/ 	.word	0x00000008
        /*03b8*/ 	.word	0x00000000
        /*03bc*/ 	.short	0x010a
        /*03be*/ 	.byte	0x3f
	.zero		1


	//   ....[52]....
        /*03c0*/ 	.word	0x00004b80
        /*03c4*/ 	.word	0x00000009
        /*03c8*/ 	.word	0x00000000
        /*03cc*/ 	.short	0x010a
        /*03ce*/ 	.byte	0x3f
	.zero		1


	//   ....[53]....
        /*03d0*/ 	.word	0x00004c10
        /*03d4*/ 	.word	0x00000008
        /*03d8*/ 	.word	0x00000000
        /*03dc*/ 	.short	0x010a
        /*03de*/ 	.byte	0x3f
	.zero		1


	//   ....[54]....
        /*03e0*/ 	.word	0x00004ca0
        /*03e4*/ 	.word	0x00000009
        /*03e8*/ 	.word	0x00000000
        /*03ec*/ 	.short	0x010a
        /*03ee*/ 	.byte	0x3f
	.zero		1


	//   ....[55]....
        /*03f0*/ 	.word	0x00004d30
        /*03f4*/ 	.word	0x00000008
        /*03f8*/ 	.word	0x00000000
        /*03fc*/ 	.short	0x010a
        /*03fe*/ 	.byte	0x3f
	.zero		1


	//   ....[56]....
        /*0400*/ 	.word	0x00004dc0
        /*0404*/ 	.word	0x00000009
        /*0408*/ 	.word	0x00000000
        /*040c*/ 	.short	0x010a
        /*040e*/ 	.byte	0x3f
	.zero		1


	//   ....[57]....
        /*0410*/ 	.word	0x00004e50
        /*0414*/ 	.word	0x00000008
        /*0418*/ 	.word	0x00000000
        /*041c*/ 	.short	0x010a
        /*041e*/ 	.byte	0x3f
	.zero		1


	//   ....[58]....
        /*0420*/ 	.word	0x00004ee0
        /*0424*/ 	.word	0x00000009
        /*0428*/ 	.word	0x00000000
        /*042c*/ 	.short	0x010a
        /*042e*/ 	.byte	0x3f
	.zero		1


	//   ....[59]....
        /*0430*/ 	.word	0x00004f70
        /*0434*/ 	.word	0x00000008
        /*0438*/ 	.word	0x00000000
        /*043c*/ 	.short	0x010a
        /*043e*/ 	.byte	0x3f
	.zero		1


	//   ....[60]....
        /*0440*/ 	.word	0x00005000
        /*0444*/ 	.word	0x00000009
        /*0448*/ 	.word	0x00000000
        /*044c*/ 	.short	0x010a
        /*044e*/ 	.byte	0x3f
	.zero		1


	//   ....[61]....
        /*0450*/ 	.word	0x00005090
        /*0454*/ 	.word	0x00000008
        /*0458*/ 	.word	0x00000000
        /*045c*/ 	.short	0x010a
        /*045e*/ 	.byte	0x3f
	.zero		1


	//   ....[62]....
        /*0460*/ 	.word	0x00005120
        /*0464*/ 	.word	0x0000000b
        /*0468*/ 	.word	0x00000000
        /*046c*/ 	.short	0x010a
        /*046e*/ 	.byte	0x3f
	.zero		1


	//   ....[63]....
        /*0470*/ 	.word	0x000051b0
        /*0474*/ 	.word	0x00000003
        /*0478*/ 	.word	0x00000000
        /*047c*/ 	.short	0x010a
        /*047e*/ 	.byte	0x3f
	.zero		1


	//   ....[64]....
        /*0480*/ 	.word	0x00005210
        /*0484*/ 	.word	0x00000003
        /*0488*/ 	.word	0x00000000
        /*048c*/ 	.short	0x010a
        /*048e*/ 	.byte	0x3f
	.zero		1


	//   ....[65]....
        /*0490*/ 	.word	0x00005270
        /*0494*/ 	.word	0x00000003
        /*0498*/ 	.word	0x00000000
        /*049c*/ 	.short	0x010a
        /*049e*/ 	.byte	0x3f
	.zero		1


	//   ....[66]....
        /*04a0*/ 	.word	0x00005340
        /*04a4*/ 	.word	0x0000000e
        /*04a8*/ 	.word	0x00000090
        /*04ac*/ 	.short	0x010a
        /*04ae*/ 	.byte	0x3f
	.zero		1


	//   ....[67]....
        /*04b0*/ 	.word	0x00005410
        /*04b4*/ 	.word	0x00000007
        /*04b8*/ 	.word	0x00000000
        /*04bc*/ 	.short	0x010a
        /*04be*/ 	.byte	0x3f
	.zero		1


	//   ....[68]....
        /*04c0*/ 	.word	0x00005460
        /*04c4*/ 	.word	0x00000008
        /*04c8*/ 	.word	0x00000000
        /*04cc*/ 	.short	0x010a
        /*04ce*/ 	.byte	0x3f
	.zero		1


	//   ....[69]....
        /*04d0*/ 	.word	0x000054b0
        /*04d4*/ 	.word	0x00000009
        /*04d8*/ 	.word	0x00000000
        /*04dc*/ 	.short	0x010a
        /*04de*/ 	.byte	0x3f
	.zero		1


	//   ....[70]....
        /*04e0*/ 	.word	0x00005500
        /*04e4*/ 	.word	0x00000008
        /*04e8*/ 	.word	0x00000000
        /*04ec*/ 	.short	0x010a
        /*04ee*/ 	.byte	0x3f
	.zero		1


	//   ....[71]....
        /*04f0*/ 	.word	0x00005550
        /*04f4*/ 	.word	0x00000009
        /*04f8*/ 	.word	0x00000000
        /*04fc*/ 	.short	0x010a
        /*04fe*/ 	.byte	0x3f
	.zero		1


	//   ....[72]....
        /*0500*/ 	.word	0x000055a0
        /*0504*/ 	.word	0x00000008
        /*0508*/ 	.word	0x00000000
        /*050c*/ 	.short	0x010a
        /*050e*/ 	.byte	0x3f
	.zero		1


	//   ....[73]....
        /*0510*/ 	.word	0x000055f0
        /*0514*/ 	.word	0x00000009
        /*0518*/ 	.word	0x00000000
        /*051c*/ 	.short	0x010a
        /*051e*/ 	.byte	0x3f
	.zero		1


	//   ....[74]....
        /*0520*/ 	.word	0x00005640
        /*0524*/ 	.word	0x00000008
        /*0528*/ 	.word	0x00000000
        /*052c*/ 	.short	0x010a
        /*052e*/ 	.byte	0x3f
	.zero		1


	//   ....[75]....
        /*0530*/ 	.word	0x00005690
        /*0534*/ 	.word	0x00000009
        /*0538*/ 	.word	0x00000000
        /*053c*/ 	.short	0x010a
        /*053e*/ 	.byte	0x3f
	.zero		1


	//   ....[76]....
        /*0540*/ 	.word	0x000056e0
        /*0544*/ 	.word	0x00000008
        /*0548*/ 	.word	0x00000000
        /*054c*/ 	.short	0x010a
        /*054e*/ 	.byte	0x3f
	.zero		1


	//   ....[77]....
        /*0550*/ 	.word	0x00005730
        /*0554*/ 	.word	0x00000009
        /*0558*/ 	.word	0x00000000
        /*055c*/ 	.short	0x010a
        /*055e*/ 	.byte	0x3f
	.zero		1


	//   ....[78]....
        /*0560*/ 	.word	0x00005780
        /*0564*/ 	.word	0x00000008
        /*0568*/ 	.word	0x00000000
        /*056c*/ 	.short	0x010a
        /*056e*/ 	.byte	0x3f
	.zero		1


	//   ....[79]....
        /*0570*/ 	.word	0x000057d0
        /*0574*/ 	.word	0x00000009
        /*0578*/ 	.word	0x00000000
        /*057c*/ 	.short	0x010a
        /*057e*/ 	.byte	0x3f
	.zero		1


	//   ....[80]....
        /*0580*/ 	.word	0x00005820
        /*0584*/ 	.word	0x00000008
        /*0588*/ 	.word	0x00000000
        /*058c*/ 	.short	0x010a
        /*058e*/ 	.byte	0x3f
	.zero		1


	//   ....[81]....
        /*0590*/ 	.word	0x00005870
        /*0594*/ 	.word	0x00000009
        /*0598*/ 	.word	0x00000000
        /*059c*/ 	.short	0x010a
        /*059e*/ 	.byte	0x3f
	.zero		1


	//   ....[82]....
        /*05a0*/ 	.word	0x000058c0
        /*05a4*/ 	.word	0x00000008
        /*05a8*/ 	.word	0x00000000
        /*05ac*/ 	.short	0x010a
        /*05ae*/ 	.byte	0x3f
	.zero		1


	//   ....[83]....
        /*05b0*/ 	.word	0x00005910
        /*05b4*/ 	.word	0x0000000b
        /*05b8*/ 	.word	0x00000000
        /*05bc*/ 	.short	0x010a
        /*05be*/ 	.byte	0x3f
	.zero		1


	//----- nvinfo : EIATTR_NUM_MBARRIERS
	.align		4
.L_35:
        /*05c0*/ 	.byte	0x03, 0x38
        /*05c2*/ 	.short	0x0026


	//----- nvinfo : EIATTR_EXIT_INSTR_OFFSETS
	.align		4
        /*05c4*/ 	.byte	0x04, 0x1c
        /*05c6*/ 	.short	(.L_37 - .L_36)


	//   ....[0]....
.L_36:
        /*05c8*/ 	.word	0x00000850


	//   ....[1]....
        /*05cc*/ 	.word	0x00001110


	//   ....[2]....
        /*05d0*/ 	.word	0x00003420


	//   ....[3]....
        /*05d4*/ 	.word	0x00003a50


	//   ....[4]....
        /*05d8*/ 	.word	0x00005200


	//----- nvinfo : EIATTR_MAX_THREADS
	.align		4
.L_37:
        /*05dc*/ 	.byte	0x04, 0x05
        /*05de*/ 	.short	(.L_39 - .L_38)
.L_38:
        /*05e0*/ 	.word	0x00000180
        /*05e4*/ 	.word	0x00000001
        /*05e8*/ 	.word	0x00000001


	//----- nvinfo : EIATTR_CRS_STACK_SIZE
	.align		4
.L_39:
        /*05ec*/ 	.byte	0x04, 0x1e
        /*05ee*/ 	.short	(.L_41 - .L_40)
.L_40:
        /*05f0*/ 	.word	0x00000000


	//----- nvinfo : EIATTR_CBANK_PARAM_SIZE
	.align		4
.L_41:
        /*05f4*/ 	.byte	0x03, 0x19
        /*05f6*/ 	.short	0x0470


	//----- nvinfo : EIATTR_PARAM_CBANK
	.align		4
        /*05f8*/ 	.byte	0x04, 0x0a
        /*05fa*/ 	.short	(.L_43 - .L_42)
	.align		4
.L_42:
        /*05fc*/ 	.word	index@(.nv.constant0._ZN7cutlass13device_kernelINS_4gemm6kernel13GemmUniversalIN4cute5tupleIJiiiiEEENS1_10collective13CollectiveMmaINS1_34MainloopSm90TmaGmmaWarpSpecializedILi18ENS5_IJNS4_1CILi1EEESB_SB_EEENS1_35KernelTmaWarpSpecializedCooperativeEEENS5_IJNSA_ILi192EEENSA_ILi8EEENSA_ILi32EEEEEENS_6half_tENS5_IJlSB_lEEESJ_SK_NS4_8TiledMMAINS4_8MMA_AtomIJNS4_4SM904GMMA24MMA_64x8x16_F32F16F16_SSILNSO_5MajorE0ELSQ_0ELNSO_7ScaleInE1ELSR_1EEEEEENS4_6LayoutINS5_IJNSA_ILi2EEESB_SB_EEENS5_IJSB_NSA_ILi0EEESX_EEEEENS5_IJNS4_10UnderscoreES10_S10_EEEEENS4_13SM90_TMA_LOADENS4_14ComposedLayoutINS4_7SwizzleILi2ELi4ELi3EEENS4_18smem_ptr_flag_bitsILi16EEENSU_INS5_IJSG_SH_EEENS5_IJSH_SB_EEEEEEEvNS4_8identityES13_S1C_vS1D_EENS_8epilogue10collective6detail29Sm90TmaWarpSpecializedAdapterINS1G_15DefaultEpilogueISJ_SK_SK_NS1F_6thread17LinearCombinationISJ_Li1EffLNS1K_9ScaleType4KindE0ELNS_15FloatRoundStyleE2ESJ_EENS1_15EpilogueDefaultEEEEEvvEEEEvNT_6ParamsE)
        /*0600*/ 	.short	0x0210
        /*0602*/ 	.short	0x0470


	//----- nvinfo : EIATTR_SW_WAR
	.align		4
.L_43:
        /*0604*/ 	.byte	0x04, 0x36
        /*0606*/ 	.short	(.L_45 - .L_44)
.L_44:
        /*0608*/ 	.word	0x00000008
.L_45:


//--------------------- .nv.callgraph             --------------------------
	.section	.nv.callgraph,"",@"SHT_CUDA_CALLGRAPH"
	.align	4
	.sectionentsize	8
	.align		4
        /*0000*/ 	.word	0x00000000
	.align		4
        /*0004*/ 	.word	0xffffffff
	.align		4
        /*0008*/ 	.word	index@(_ZN7cutlass13device_kernelINS_4gemm6kernel13GemmUniversalIN4cute5tupleIJiiiiEEENS1_10collective13CollectiveMmaINS1_34MainloopSm90TmaGmmaWarpSpecializedILi18ENS5_IJNS4_1CILi1EEESB_SB_EEENS1_35KernelTmaWarpSpecializedCooperativeEEENS5_IJNSA_ILi192EEENSA_ILi8EEENSA_ILi32EEEEEENS_6half_tENS5_IJlSB_lEEESJ_SK_NS4_8TiledMMAINS4_8MMA_AtomIJNS4_4SM904GMMA24MMA_64x8x16_F32F16F16_SSILNSO_5MajorE0ELSQ_0ELNSO_7ScaleInE1ELSR_1EEEEEENS4_6LayoutINS5_IJNSA_ILi2EEESB_SB_EEENS5_IJSB_NSA_ILi0EEESX_EEEEENS5_IJNS4_10UnderscoreES10_S10_EEEEENS4_13SM90_TMA_LOADENS4_14ComposedLayoutINS4_7SwizzleILi2ELi4ELi3EEENS4_18smem_ptr_flag_bitsILi16EEENSU_INS5_IJSG_SH_EEENS5_IJSH_SB_EEEEEEEvNS4_8identityES13_S1C_vS1D_EENS_8epilogue10collective6detail29Sm90TmaWarpSpecializedAdapterINS1G_15DefaultEpilogueISJ_SK_SK_NS1F_6thread17LinearCombinationISJ_Li1EffLNS1K_9ScaleType4KindE0ELNS_15FloatRoundStyleE2ESJ_EENS1_15EpilogueDefaultEEEEEvvEEEEvNT_6ParamsE)
	.align		4
        /*000c*/ 	.word	index@(__assertfail)
	.align		4
        /*0010*/ 	.word	0x00000000
	.align		4
        /*0014*/ 	.word	0xfffffffe
	.align		4
        /*0018*/ 	.word	0x00000000
	.align		4
        /*001c*/ 	.word	0xfffffffd
	.align		4
        /*0020*/ 	.word	0x00000000
	.align		4
        /*0024*/ 	.word	0xfffffffc


//--------------------- .nv.constant4             --------------------------
	.section	.nv.constant4,"a",@progbits
	.align	8
	.align		8
.nv.constant4:
        /*0000*/ 	.dword	__assertfail
	.align		8
        /*0008*/ 	.dword	__unnamed_1
	.align		8
        /*0010*/ 	.dword	_ZN39_INTERNAL_9db05f27_4_k_cu_6b302fc6_33694cuda3std3__45__cpo5beginE
	.align		8
        /*0018*/ 	.dword	_ZN39_INTERNAL_9db05f27_4_k_cu_6b302fc6_33694cuda3std3__45__cpo3endE
	.align		8
        /*0020*/ 	.dword	_ZN39_INTERNAL_9db05f27_4_k_cu_6b302fc6_33694cuda3std3__45__cpo6cbeginE
	.align		8
        /*0028*/ 	.dword	_ZN39_INTERNAL_9db05f27_4_k_cu_6b302fc6_33694cuda3std3__45__cpo4cendE
	.align		8
        /*0030*/ 	.dword	_ZN39_INTERNAL_9db05f27_4_k_cu_6b302fc6_33694cuda3std3__441_GLOBAL__N__9db05f27_4_k_cu_6b302fc6_33696ignoreE
	.align		8
        /*0038*/ 	.dword	_ZN39_INTERNAL_9db05f27_4_k_cu_6b302fc6_33694cuda3std3__419piecewise_constructE
	.align		8
        /*0040*/ 	.dword	_ZN39_INTERNAL_9db05f27_4_k_cu_6b302fc6_33694cuda3std3__48in_placeE
	.align		8
        /*0048*/ 	.dword	_ZN39_INTERNAL_9db05f27_4_k_cu_6b302fc6_33694cuda3std6ranges3__45__cpo4swapE
	.align		8
        /*0050*/ 	.dword	_ZN39_INTERNAL_9db05f27_4_k_cu_6b302fc6_33694cuda3std6ranges3__45__cpo9iter_moveE
	.align		8
        /*0058*/ 	.dword	_ZN39_INTERNAL_9db05f27_4_k_cu_6b302fc6_33694cute7productE
	.align		8
        /*0060*/ 	.dword	_ZN39_INTERNAL_9db05f27_4_k_cu_6b302fc6_33694cute1_E
	.align		8
        /*0068*/ 	.dword	$str$22
	.align		8
        /*0070*/ 	.dword	$str$23


//--------------------- .text._ZN7cutlass13device_kernelINS_4gemm6kernel13GemmUniversalIN4cute5tupleIJiiiiEEENS1_10collective13CollectiveMmaINS1_34MainloopSm90TmaGmmaWarpSpecializedILi18ENS5_IJNS4_1CILi1EEESB_SB_EEENS1_35KernelTmaWarpSpecializedCooperativeEEENS5_IJNSA_ILi192EEENSA_ILi8EEENSA_ILi32EEEEEENS_6half_tENS5_IJlSB_lEEESJ_SK_NS4_8TiledMMAINS4_8MMA_AtomIJNS4_4SM904GMMA24MMA_64x8x16_F32F16F16_SSILNSO_5MajorE0ELSQ_0ELNSO_7ScaleInE1ELSR_1EEEEEENS4_6LayoutINS5_IJNSA_ILi2EEESB_SB_EEENS5_IJSB_NSA_ILi0EEESX_EEEEENS5_IJNS4_10UnderscoreES10_S10_EEEEENS4_13SM90_TMA_LOADENS4_14ComposedLayoutINS4_7SwizzleILi2ELi4ELi3EEENS4_18smem_ptr_flag_bitsILi16EEENSU_INS5_IJSG_SH_EEENS5_IJSH_SB_EEEEEEEvNS4_8identityES13_S1C_vS1D_EENS_8epilogue10collective6detail29Sm90TmaWarpSpecializedAdapterINS1G_15DefaultEpilogueISJ_SK_SK_NS1F_6thread17LinearCombinationISJ_Li1EffLNS1K_9ScaleType4KindE0ELNS_15FloatRoundStyleE2ESJ_EENS1_15EpilogueDefaultEEEEEvvEEEEvNT_6ParamsE --------------------------
	.section	.text._ZN7cutlass13device_kernelINS_4gemm6kernel13GemmUniversalIN4cute5tupleIJiiiiEEENS1_10collective13CollectiveMmaINS1_34MainloopSm90TmaGmmaWarpSpecializedILi18ENS5_IJNS4_1CILi1EEESB_SB_EEENS1_35KernelTmaWarpSpecializedCooperativeEEENS5_IJNSA_ILi192EEENSA_ILi8EEENSA_ILi32EEEEEENS_6half_tENS5_IJlSB_lEEESJ_SK_NS4_8TiledMMAINS4_8MMA_AtomIJNS4_4SM904GMMA24MMA_64x8x16_F32F16F16_SSILNSO_5MajorE0ELSQ_0ELNSO_7ScaleInE1ELSR_1EEEEEENS4_6LayoutINS5_IJNSA_ILi2EEESB_SB_EEENS5_IJSB_NSA_ILi0EEESX_EEEEENS5_IJNS4_10UnderscoreES10_S10_EEEEENS4_13SM90_TMA_LOADENS4_14ComposedLayoutINS4_7SwizzleILi2ELi4ELi3EEENS4_18smem_ptr_flag_bitsILi16EEENSU_INS5_IJSG_SH_EEENS5_IJSH_SB_EEEEEEEvNS4_8identityES13_S1C_vS1D_EENS_8epilogue10collective6detail29Sm90TmaWarpSpecializedAdapterINS1G_15DefaultEpilogueISJ_SK_SK_NS1F_6thread17LinearCombinationISJ_Li1EffLNS1K_9ScaleType4KindE0ELNS_15FloatRoundStyleE2ESJ_EENS1_15EpilogueDefaultEEEEEvvEEEEvNT_6ParamsE,"ax",@progbits
	.align	128
.text._ZN7cutlass13device_kernelINS_4gemm6kernel13GemmUniversalIN4cute5tupleIJiiiiEEENS1_10collective13CollectiveMmaINS1_34MainloopSm90TmaGmmaWarpSpecializedILi18ENS5_IJNS4_1CILi1EEESB_SB_EEENS1_35KernelTmaWarpSpecializedCooperativeEEENS5_IJNSA_ILi192EEENSA_ILi8EEENSA_ILi32EEEEEENS_6half_tENS5_IJlSB_lEEESJ_SK_NS4_8TiledMMAINS4_8MMA_AtomIJNS4_4SM904GMMA24MMA_64x8x16_F32F16F16_SSILNSO_5MajorE0ELSQ_0ELNSO_7ScaleInE1ELSR_1EEEEEENS4_6LayoutINS5_IJNSA_ILi2EEESB_SB_EEENS5_IJSB_NSA_ILi0EEESX_EEEEENS5_IJNS4_10UnderscoreES10_S10_EEEEENS4_13SM90_TMA_LOADENS4_14ComposedLayoutINS4_7SwizzleILi2ELi4ELi3EEENS4_18smem_ptr_flag_bitsILi16EEENSU_INS5_IJSG_SH_EEENS5_IJSH_SB_EEEEEEEvNS4_8identityES13_S1C_vS1D_EENS_8epilogue10collective6detail29Sm90TmaWarpSpecializedAdapterINS1G_15DefaultEpilogueISJ_SK_SK_NS1F_6thread17LinearCombinationISJ_Li1EffLNS1K_9ScaleType4KindE0ELNS_15FloatRoundStyleE2ESJ_EENS1_15EpilogueDefaultEEEEEvvEEEEvNT_6ParamsE:
        .type           _ZN7cutlass13device_kernelINS_4gemm6kernel13GemmUniversalIN4cute5tupleIJiiiiEEENS1_10collective13CollectiveMmaINS1_34MainloopSm90TmaGmmaWarpSpecializedILi18ENS5_IJNS4_1CILi1EEESB_SB_EEENS1_35KernelTmaWarpSpecializedCooperativeEEENS5_IJNSA_ILi192EEENSA_ILi8EEENSA_ILi32EEEEEENS_6half_tENS5_IJlSB_lEEESJ_SK_NS4_8TiledMMAINS4_8MMA_AtomIJNS4_4SM904GMMA24MMA_64x8x16_F32F16F16_SSILNSO_5MajorE0ELSQ_0ELNSO_7ScaleInE1ELSR_1EEEEEENS4_6LayoutINS5_IJNSA_ILi2EEESB_SB_EEENS5_IJSB_NSA_ILi0EEESX_EEEEENS5_IJNS4_10UnderscoreES10_S10_EEEEENS4_13SM90_TMA_LOADENS4_14ComposedLayoutINS4_7SwizzleILi2ELi4ELi3EEENS4_18smem_ptr_flag_bitsILi16EEENSU_INS5_IJSG_SH_EEENS5_IJSH_SB_EEEEEEEvNS4_8identityES13_S1C_vS1D_EENS_8epilogue10collective6detail29Sm90TmaWarpSpecializedAdapterINS1G_15DefaultEpilogueISJ_SK_SK_NS1F_6thread17LinearCombinationISJ_Li1EffLNS1K_9ScaleType4KindE0ELNS_15FloatRoundStyleE2ESJ_EENS1_15EpilogueDefaultEEEEEvvEEEEvNT_6ParamsE,@function
        .size           _ZN7cutlass13device_kernelINS_4gemm6kernel13GemmUniversalIN4cute5tupleIJiiiiEEENS1_10collective13CollectiveMmaINS1_34MainloopSm90TmaGmmaWarpSpecializedILi18ENS5_IJNS4_1CILi1EEESB_SB_EEENS1_35KernelTmaWarpSpecializedCooperativeEEENS5_IJNSA_ILi192EEENSA_ILi8EEENSA_ILi32EEEEEENS_6half_tENS5_IJlSB_lEEESJ_SK_NS4_8TiledMMAINS4_8MMA_AtomIJNS4_4SM904GMMA24MMA_64x8x16_F32F16F16_SSILNSO_5MajorE0ELSQ_0ELNSO_7ScaleInE1ELSR_1EEEEEENS4_6LayoutINS5_IJNSA_ILi2EEESB_SB_EEENS5_IJSB_NSA_ILi0EEESX_EEEEENS5_IJNS4_10UnderscoreES10_S10_EEEEENS4_13SM90_TMA_LOADENS4_14ComposedLayoutINS4_7SwizzleILi2ELi4ELi3EEENS4_18smem_ptr_flag_bitsILi16EEENSU_INS5_IJSG_SH_EEENS5_IJSH_SB_EEEEEEEvNS4_8identityES13_S1C_vS1D_EENS_8epilogue10collective6detail29Sm90TmaWarpSpecializedAdapterINS1G_15DefaultEpilogueISJ_SK_SK_NS1F_6thread17LinearCombinationISJ_Li1EffLNS1K_9ScaleType4KindE0ELNS_15FloatRoundStyleE2ESJ_EENS1_15EpilogueDefaultEEEEEvvEEEEvNT_6ParamsE,(.L_x_109 - _ZN7cutlass13device_kernelINS_4gemm6kernel13GemmUniversalIN4cute5tupleIJiiiiEEENS1_10collective13CollectiveMmaINS1_34MainloopSm90TmaGmmaWarpSpecializedILi18ENS5_IJNS4_1CILi1EEESB_SB_EEENS1_35KernelTmaWarpSpecializedCooperativeEEENS5_IJNSA_ILi192EEENSA_ILi8EEENSA_ILi32EEEEEENS_6half_tENS5_IJlSB_lEEESJ_SK_NS4_8TiledMMAINS4_8MMA_AtomIJNS4_4SM904GMMA24MMA_64x8x16_F32F16F16_SSILNSO_5MajorE0ELSQ_0ELNSO_7ScaleInE1ELSR_1EEEEEENS4_6LayoutINS5_IJNSA_ILi2EEESB_SB_EEENS5_IJSB_NSA_ILi0EEESX_EEEEENS5_IJNS4_10UnderscoreES10_S10_EEEEENS4_13SM90_TMA_LOADENS4_14ComposedLayoutINS4_7SwizzleILi2ELi4ELi3EEENS4_18smem_ptr_flag_bitsILi16EEENSU_INS5_IJSG_SH_EEENS5_IJSH_SB_EEEEEEEvNS4_8identityES13_S1C_vS1D_EENS_8epilogue10collective6detail29Sm90TmaWarpSpecializedAdapterINS1G_15DefaultEpilogueISJ_SK_SK_NS1F_6thread17LinearCombinationISJ_Li1EffLNS1K_9ScaleType4KindE0ELNS_15FloatRoundStyleE2ESJ_EENS1_15EpilogueDefaultEEEEEvvEEEEvNT_6ParamsE)
        .other          _ZN7cutlass13device_kernelINS_4gemm6kernel13GemmUniversalIN4cute5tupleIJiiiiEEENS1_10collective13CollectiveMmaINS1_34MainloopSm90TmaGmmaWarpSpecializedILi18ENS5_IJNS4_1CILi1EEESB_SB_EEENS1_35KernelTmaWarpSpecializedCooperativeEEENS5_IJNSA_ILi192EEENSA_ILi8EEENSA_ILi32EEEEEENS_6half_tENS5_IJlSB_lEEESJ_SK_NS4_8TiledMMAINS4_8MMA_AtomIJNS4_4SM904GMMA24MMA_64x8x16_F32F16F16_SSILNSO_5MajorE0ELSQ_0ELNSO_7ScaleInE1ELSR_1EEEEEENS4_6LayoutINS5_IJNSA_ILi2EEESB_SB_EEENS5_IJSB_NSA_ILi0EEESX_EEEEENS5_IJNS4_10UnderscoreES10_S10_EEEEENS4_13SM90_TMA_LOADENS4_14ComposedLayoutINS4_7SwizzleILi2ELi4ELi3EEENS4_18smem_ptr_flag_bitsILi16EEENSU_INS5_IJSG_SH_EEENS5_IJSH_SB_EEEEEEEvNS4_8identityES13_S1C_vS1D_EENS_8epilogue10collective6detail29Sm90TmaWarpSpecializedAdapterINS1G_15DefaultEpilogueISJ_SK_SK_NS1F_6thread17LinearCombinationISJ_Li1EffLNS1K_9ScaleType4KindE0ELNS_15FloatRoundStyleE2ESJ_EENS1_15EpilogueDefaultEEEEEvvEEEEvNT_6ParamsE,@"STO_CUDA_ENTRY STV_DEFAULT"
_ZN7cutlass13device_kernelINS_4gemm6kernel13GemmUniversalIN4cute5tupleIJiiiiEEENS1_10collective13CollectiveMmaINS1_34MainloopSm90TmaGmmaWarpSpecializedILi18ENS5_IJNS4_1CILi1EEESB_SB_EEENS1_35KernelTmaWarpSpecializedCooperativeEEENS5_IJNSA_ILi192EEENSA_ILi8EEENSA_ILi32EEEEEENS_6half_tENS5_IJlSB_lEEESJ_SK_NS4_8TiledMMAINS4_8MMA_AtomIJNS4_4SM904GMMA24MMA_64x8x16_F32F16F16_SSILNSO_5MajorE0ELSQ_0ELNSO_7ScaleInE1ELSR_1EEEEEENS4_6LayoutINS5_IJNSA_ILi2EEESB_SB_EEENS5_IJSB_NSA_ILi0EEESX_EEEEENS5_IJNS4_10UnderscoreES10_S10_EEEEENS4_13SM90_TMA_LOADENS4_14ComposedLayoutINS4_7SwizzleILi2ELi4ELi3EEENS4_18smem_ptr_flag_bitsILi16EEENSU_INS5_IJSG_SH_EEENS5_IJSH_SB_EEEEEEEvNS4_8identityES13_S1C_vS1D_EENS_8epilogue10collective6detail29Sm90TmaWarpSpecializedAdapterINS1G_15DefaultEpilogueISJ_SK_SK_NS1F_6thread17LinearCombinationISJ_Li1EffLNS1K_9ScaleType4KindE0ELNS_15FloatRoundStyleE2ESJ_EENS1_15EpilogueDefaultEEEEEvvEEEEvNT_6ParamsE:
[----:B------:R-:W0:Y:S01]  /*0000*/  LDC R1, c[0x0][0x28] ;  /* 0x00000a00ff017b82 */ /* 0x000e220000000800 */
[----:B------:R-:W1:Y:S01]  /*0010*/  S2R R2, SR_TID.X ;  /* 0x0000000000027919 */ /* 0x000e620000002100 */
[----:B------:R-:W-:Y:S01]  /*0020*/  ELECT P0, URZ, PT ;  /* 0x00000000003f782f */ /* 0x000fe20003800000 */
[----:B------:R-:W-:Y:S01]  /*0030*/  BSSY B0, `(.L_x_0) ;  /* 0x000000f000007945 */ /* 0x000fe20003800000 */
[--C-:B-1----:R-:W-:Y:S02]  /*0040*/  SHF.R.U32.HI R0, RZ, 0x5, R2.reuse ;  /* 0x00000005ff007819 */ /* 0x102fe40000011602 */
[----:B------:R-:W-:-:S03]  /*0050*/  SHF.R.U32.HI R7, RZ, 0x7, R2 ;  /* 0x00000007ff077819 */ /* 0x000fc60000011602 */
[----:B------:R-:W1:Y:S04]  /*0060*/  SHFL.IDX PT, R3, R0, RZ, 0x1f ;  /* 0x00001fff00037589 */ /* 0x000e6800000e0000 */
[----:B------:R2:W3:Y:S01]  /*0070*/  SHFL.IDX PT, R10, R7, RZ, 0x1f ;  /* 0x00001fff070a7589 */ /* 0x0004e200000e0000 */
[----:B-1----:R-:W-:-:S13]  /*0080*/  ISETP.NE.OR P0, PT, R3, RZ, !P0 ;  /* 0x000000ff0300720c */ /* 0x002fda0004705670 */
[----:B0-23--:R-:W-:Y:S05]  /*0090*/  @P0 BRA `(.L_x_1) ;  /* 0x0000000000200947 */ /* 0x00dfea0003800000 */
[----:B------:R-:W-:Y:S02]  /*00a0*/  ULDC.64 UR4, c[0x0][0x198] ;  /* 0x0000660000047ab9 */ /* 0x000fe40000000a00 */
[----:B------:R-:W-:Y:S02]  /*00b0*/  UIADD3 UR6, UP0, UR4, 0xf0, URZ ;  /* 0x000000f004067890 */ /* 0x000fe4000ff1e03f */
[----:B------:R-:W-:Y:S02]  /*00c0*/  UIADD3 UR4, UP1, UR4, 0x1f0, URZ ;  /* 0x000001f004047890 */ /* 0x000fe4000ff3e03f */
[----:B------:R-:W-:Y:S02]  /*00d0*/  UIADD3.X UR7, URZ, UR5, URZ, UP0, !UPT ;  /* 0x000000053f077290 */ /* 0x000fe400087fe43f */
[----:B------:R-:W-:-:S07]  /*00e0*/  UIADD3.X UR5, URZ, UR5, URZ, UP1, !UPT ;  /* 0x000000053f057290 */ /* 0x000fce0008ffe43f */
[----:B------:R0:W-:Y:S02]  /*00f0*/  UTMACCTL.PF [UR6] ;  /* 0x00000000060079b9 */ /* 0x0001e40008040000 */
[----:B------:R0:W-:Y:S02]  /*0100*/  UTMACCTL.PF [UR4] ;  /* 0x00000000040079b9 */ /* 0x0001e40008040000 */
[----:B0-----:R-:W-:Y:S01]  /*0110*/  NOP ;  /* 0x0000000000007918 */ /* 0x001fe20000000000 */
.L_x_1:
[----:B------:R-:W-:Y:S05]  /*0120*/  BSYNC B0 ;  /* 0x0000000000007941 */ /* 0x000fea0003800000 */
.L_x_0:
[----:B------:R-:W0:Y:S02]  /*0130*/  SHFL.IDX PT, R4, R0, RZ, 0x1f ;  /* 0x00001fff00047589 */ /* 0x000e2400000e0000 */
[----:B0-----:R-:W-:-:S13]  /*0140*/  ISETP.NE.AND P0, PT, R4, RZ, PT ;  /* 0x000000ff0400720c */ /* 0x001fda0003f05270 */
[----:B------:R-:W-:Y:S05]  /*0150*/  @P0 BRA `(.L_x_2) ;  /* 0x0000000000d40947 */ /* 0x000fea0003800000 */
[----:B------:R-:W-:Y:S01]  /*0160*/  ELECT P0, URZ, PT ;  /* 0x00000000003f782f */ /* 0x000fe20003800000 */
[----:B------:R-:W-:-:S12]  /*0170*/  BSSY B0, `(.L_x_2) ;  /* 0x0000033000007945 */ /* 0x000fd80003800000 */
[----:B------:R-:W-:Y:S05]  /*0180*/  @!P0 BRA `(.L_x_3) ;  /* 0x0000000000c48947 */ /* 0x000fea0003800000 */
[----:B------:R-:W0:Y:S01]  /*0190*/  S2UR UR8, SR_CgaCtaId ;  /* 0x00000000000879c3 */ /* 0x000e220000008800 */
[----:B------:R-:W-:Y:S01]  /*01a0*/  UMOV UR4, 0x400 ;  /* 0x0000040000047882 */ /* 0x000fe20000000000 */
[----:B------:R-:W-:Y:S01]  /*01b0*/  UMOV UR5, 0x1 ;  /* 0x0000000100057882 */ /* 0x000fe20000000000 */
[----:B------:R-:W-:Y:S02]  /*01c0*/  UMOV UR6, 0x100 ;  /* 0x0000010000067882 */ /* 0x000fe40000000000 */
[----:B------:R-:W-:-:S04]  /*01d0*/  UIADD3 UR6, -UR6, 0x100000, URZ ;  /* 0x0010000006067890 */ /* 0x000fc8000fffe13f */
[----:B------:R-:W-:Y:S02]  /*01e0*/  USHF.L.U32 UR7, UR6, 0xb, URZ ;  /* 0x0000000b06077899 */ /* 0x000fe4000800063f */
[----:B------:R-:W-:Y:S02]  /*01f0*/  USHF.L.U32 UR6, UR6, 0x1, URZ ;  /* 0x0000000106067899 */ /* 0x000fe4000800063f */
[----:B0-----:R-:W-:Y:S02]  /*0200*/  ULEA UR8, UR8, UR4, 0x18 ;  /* 0x0000000408087291 */ /* 0x001fe4000f8ec03f */
[----:B------:R-:W-:-:S04]  /*0210*/  UIADD3 UR4, -UR5, 0x100000, URZ ;  /* 0x0010000005047890 */ /* 0x000fc8000fffe13f */
[----:B------:R-:W-:Y:S02]  /*0220*/  USHF.L.U32 UR5, UR4, 0xb, URZ ;  /* 0x0000000b04057899 */ /* 0x000fe4000800063f */
[----:B------:R-:W-:Y:S01]  /*0230*/  USHF.L.U32 UR4, UR4, 0x1, URZ ;  /* 0x0000000104047899 */ /* 0x000fe2000800063f */
[----:B------:R-:W0:Y:S11]  /*0240*/  FENCE.VIEW.ASYNC.S ;  /* 0x00000000000073c6 */ /* 0x000e360000000000 */
[----:B0-----:R0:W1:Y:S01]  /*0250*/  SYNCS.EXCH.64 URZ, [UR8], UR4 ;  /* 0x00000004083f75b2 */ /* 0x0010620008000100 */
[----:B------:R0:W2:Y:S01]  /*0260*/  SYNCS.EXCH.64 URZ, [UR8+0x90], UR6 ;  /* 0x00009006083f75b2 */ /* 0x0000a20008000100 */
[----:B------:R0:W3:Y:S01]  /*0270*/  SYNCS.EXCH.64 URZ, [UR8+0x8], UR4 ;  /* 0x00000804083f75b2 */ /* 0x0000e20008000100 */
[----:B------:R0:W4:Y:S01]  /*0280*/  SYNCS.EXCH.64 URZ, [UR8+0x98], UR6 ;  /* 0x00009806083f75b2 */ /* 0x0001220008000100 */
[----:B------:R0:W0:Y:S01]  /*0290*/  SYNCS.EXCH.64 URZ, [UR8+0x10], UR4 ;  /* 0x00001004083f75b2 */ /* 0x0000220008000100 */
        /* <DEDUP_REMOVED lines=31> */
[----:B-1234-:R-:W-:Y:S01]  /*0490*/  NOP ;  /* 0x0000000000007918 */ /* 0x01efe20000000000 */
.L_x_3:
[----:B0-----:R-:W-:Y:S05]  /*04a0*/  BSYNC B0 ;  /* 0x0000000000007941 */ /* 0x001fea0003800000 */
.L_x_2:
[----:B------:R-:W0:Y:S01]  /*04b0*/  SHFL.IDX PT, R0, R0, RZ, 0x1f ;  /* 0x00001fff00007589 */ /* 0x000e2200000e0000 */
[----:B------:R-:W-:Y:S01]  /*04c0*/  ELECT P0, URZ, PT ;  /* 0x00000000003f782f */ /* 0x000fe20003800000 */
[----:B------:R-:W1:Y:S01]  /*04d0*/  LDC R19, c[0x0][0x65c] ;  /* 0x00019700ff137b82 */ /* 0x000e620000000800 */
[----:B------:R-:W-:Y:S01]  /*04e0*/  UMOV UR4, 0x20 ;  /* 0x0000002000047882 */ /* 0x000fe20000000000 */
[----:B------:R-:W2:Y:S01]  /*04f0*/  S2R R6, SR_CTAID.Y ;  /* 0x0000000000067919 */ /* 0x000ea20000002600 */
[----:B------:R-:W-:Y:S01]  /*0500*/  NOP ;  /* 0x0000000000007918 */ /* 0x000fe20000000000 */
[----:B------:R-:W-:Y:S01]  /*0510*/  ISETP.NE.AND P2, PT, R10, RZ, PT ;  /* 0x000000ff0a00720c */ /* 0x000fe20003f45270 */
[----:B------:R-:W-:Y:S01]  /*0520*/  NOP ;  /* 0x0000000000007918 */ /* 0x000fe20000000000 */
[----:B------:R-:W3:Y:S01]  /*0530*/  S2R R4, SR_CTAID.X ;  /* 0x0000000000047919 */ /* 0x000ee20000002500 */
[----:B------:R-:W-:Y:S01]  /*0540*/  IMAD.MOV.U32 R5, RZ, RZ, RZ ;  /* 0x000000ffff057224 */ /* 0x000fe200078e00ff */
[----:B0-----:R-:W-:-:S02]  /*0550*/  ISETP.NE.OR P0, PT, R0, RZ, !P0 ;  /* 0x000000ff0000720c */ /* 0x001fc40004705670 */
[----:B-1----:R-:W-:-:S04]  /*0560*/  ISETP.NE.AND P3, PT, R19, 0x1, PT ;  /* 0x000000011300780c */ /* 0x002fc80003f65270 */
[----:B------:R-:W-:Y:S02]  /*0570*/  P2R R0, PR, RZ, 0x8 ;  /* 0x00000008ff007803 */ /* 0x000fe40000000000 */
[----:B------:R-:W-:-:S04]  /*0580*/  SHF.R.S32.HI R0, RZ, 0x1f, R3 ;  /* 0x0000001fff007819 */ /* 0x000fc80000011403 */
[----:B------:R-:W-:Y:S01]  /*0590*/  LEA.HI R0, R0, R3, RZ, 0x2 ;  /* 0x0000000300007211 */ /* 0x000fe200078f10ff */
[----:B------:R-:W-:Y:S01]  /*05a0*/  VOTEU.ALL UP0, P0 ;  /* 0x00000000003f7886 */ /* 0x000fe20000000000 */
[----:B------:R-:W-:Y:S01]  /*05b0*/  VOTEU.ALL UP1, P0 ;  /* 0x00000000003f7886 */ /* 0x000fe20000020000 */
[----:B------:R-:W3:Y:S01]  /*05c0*/  @P3 LDC R17, c[0x0][0x10] ;  /* 0x00000400ff113b82 */ /* 0x000ee20000000800 */
[----:B------:R-:W-:Y:S01]  /*05d0*/  LOP3.LUT R0, R0, 0xfffffffc, RZ, 0xc0, !PT ;  /* 0xfffffffc00007812 */ /* 0x000fe200078ec0ff */
[----:B--2---:R-:W-:Y:S01]  /*05e0*/  @P3 IMAD.MOV.U32 R8, RZ, RZ, R6 ;  /* 0x000000ffff083224 */ /* 0x004fe200078e0006 */
[----:B------:R-:W-:Y:S01]  /*05f0*/  @!UP0 UMOV UR6, 0x400 ;  /* 0x0000040000068882 */ /* 0x000fe20000000000 */
[----:B------:R-:W-:-:S04]  /*0600*/  @!UP0 UIADD3 UR4, -UR4, 0x100000, URZ ;  /* 0x0010000004048890 */ /* 0x000fc8000fffe13f */
[----:B------:R-:W-:Y:S02]  /*0610*/  @!UP0 USHF.L.U32 UR5, UR4, 0xb, URZ ;  /* 0x0000000b04058899 */ /* 0x000fe4000800063f */
[----:B------:R-:W-:Y:S01]  /*0620*/  @!UP0 USHF.L.U32 UR4, UR4, 0x1, URZ ;  /* 0x0000000104048899 */ /* 0x000fe2000800063f */
[----:B------:R-:W-:Y:S02]  /*0630*/  @P3 IMAD.MOV.U32 R9, RZ, RZ, RZ ;  /* 0x000000ffff093224 */ /* 0x000fe400078e00ff */
[----:B------:R-:W-:Y:S01]  /*0640*/  IMAD.IADD R0, R3, 0x1, -R0 ;  /* 0x0000000103007824 */ /* 0x000fe200078e0a00 */
[----:B------:R-:W0:Y:S01]  /*0650*/  @!UP0 S2UR UR7, SR_CgaCtaId ;  /* 0x00000000000789c3 */ /* 0x000e220000008800 */
[----:B------:R-:W-:-:S03]  /*0660*/  @P3 IMAD.MOV.U32 R3, RZ, RZ, RZ ;  /* 0x000000ffff033224 */ /* 0x000fc600078e00ff */
[----:B------:R-:W-:-:S04]  /*0670*/  ISETP.NE.AND P1, PT, R0, 0x3, PT ;  /* 0x000000030000780c */ /* 0x000fc80003f25270 */
[----:B------:R-:W1:Y:S01]  /*0680*/  @!P3 LDC R11, c[0x0][0xc] ;  /* 0x00000300ff0bbb82 */ /* 0x000e620000000800 */
[----:B---3--:R-:W-:-:S04]  /*0690*/  @P3 IMAD.WIDE.U32 R16, R4, R17, R8 ;  /* 0x0000001104103225 */ /* 0x008fc800078e0008 */
[----:B------:R-:W-:Y:S01]  /*06a0*/  @P3 IMAD.IADD R17, R17, 0x1, R3 ;  /* 0x0000000111113824 */ /* 0x000fe200078e0203 */
[----:B------:R-:W-:Y:S01]  /*06b0*/  LOP3.LUT R3, R2, 0x7f, RZ, 0xc0, !PT ;  /* 0x0000007f02037812 */ /* 0x000fe200078ec0ff */
[----:B0-----:R-:W-:Y:S01]  /*06c0*/  @!UP0 ULEA UR8, UR7, UR6, 0x18 ;  /* 0x0000000607088291 */ /* 0x001fe2000f8ec03f */
[----:B------:R-:W-:Y:S02]  /*06d0*/  VOTEU.ALL UP0, P0 ;  /* 0x00000000003f7886 */ /* 0x000fe40000000000 */
[----:B------:R-:W-:Y:S01]  /*06e0*/  ULDC UR6, c[0x0][0xc] ;  /* 0x0000030000067ab9 */ /* 0x000fe20000000800 */
[----:B------:R-:W-:Y:S01]  /*06f0*/  ISETP.EQ.OR P0, PT, R0, RZ, !P1 ;  /* 0x000000ff0000720c */ /* 0x000fe20004f02670 */
[----:B------:R-:W-:-:S03]  /*0700*/  ULDC UR7, c[0x0][0x10] ;  /* 0x0000040000077ab9 */ /* 0x000fc60000000800 */
[C---:B------:R-:W-:Y:S01]  /*0710*/  ISETP.EQ.AND P0, PT, R10.reuse, RZ, P0 ;  /* 0x000000ff0a00720c */ /* 0x040fe20000702270 */
[----:B------:R-:W-:Y:S02]  /*0720*/  VIADD R10, R10, 0xffffffff ;  /* 0xffffffff0a0a7836 */ /* 0x000fe40000000000 */
[----:B-1----:R-:W-:Y:S01]  /*0730*/  @!P3 IMAD.WIDE.U32 R8, R11, R6, R4 ;  /* 0x000000060b08b225 */ /* 0x002fe200078e0004 */
[----:B------:R-:W0:Y:S02]  /*0740*/  FENCE.VIEW.ASYNC.S ;  /* 0x00000000000073c6 */ /* 0x000e240000000000 */
[----:B0-----:R-:W0:Y:S01]  /*0750*/  @!UP0 SYNCS.EXCH.64 URZ, [UR8+0x130], UR4 ;  /* 0x00013004083f85b2 */ /* 0x001e220008000100 */
[----:B------:R-:W-:Y:S02]  /*0760*/  SEL R18, RZ, 0x1, !P0 ;  /* 0x00000001ff127807 */ /* 0x000fe40004000000 */
[----:B------:R-:W-:Y:S01]  /*0770*/  ISETP.GE.U32.AND P1, PT, R10, 0x2, PT ;  /* 0x000000020a00780c */ /* 0x000fe20003f26070 */
[----:B------:R-:W-:-:S02]  /*0780*/  @!P3 IMAD.MOV.U32 R16, RZ, RZ, R8 ;  /* 0x000000ffff10b224 */ /* 0x000fc400078e0008 */
[----:B------:R-:W-:Y:S01]  /*0790*/  @!P3 IMAD.MOV.U32 R17, RZ, RZ, R9 ;  /* 0x000000ffff11b224 */ /* 0x000fe200078e0009 */
[----:B------:R-:W-:Y:S01]  /*07a0*/  SEL R18, R18, 0x2, P1 ;  /* 0x0000000212127807 */ /* 0x000fe20000800000 */
[----:B------:R1:W0:Y:S01]  /*07b0*/  @!UP1 SYNCS.EXCH.64 URZ, [UR8+0x138], UR4 ;  /* 0x00013804083f95b2 */ /* 0x0002220008000100 */
[----:B------:R-:W-:Y:S01]  /*07c0*/  NOP ;  /* 0x0000000000007918 */ /* 0x000fe20000000000 */
[----:B-1----:R-:W-:-:S03]  /*07d0*/  UIMAD.WIDE.U32 UR4, UR6, UR7, URZ ;  /* 0x00000007060472a5 */ /* 0x002fc6000f8e003f */
[----:B------:R-:W-:Y:S02]  /*07e0*/  ULDC UR6, c[0x0][0x14] ;  /* 0x0000050000067ab9 */ /* 0x000fe40000000800 */
[----:B------:R-:W-:Y:S02]  /*07f0*/  UIMAD.WIDE.U32 UR36, UR4, UR6, URZ ;  /* 0x00000006042472a5 */ /* 0x000fe4000f8e003f */
[----:B------:R-:W-:-:S04]  /*0800*/  UIMAD UR42, UR5, UR6, URZ ;  /* 0x00000006052a72a4 */ /* 0x000fc8000f8e023f */
[----:B------:R-:W-:Y:S01]  /*0810*/  UIADD3 UR42, UR37, UR42, URZ ;  /* 0x0000002a252a7290 */ /* 0x000fe2000fffe03f */
[----:B0-----:R-:W-:Y:S06]  /*0820*/  BAR.SYNC.DEFER_BLOCKING 0x0 ;  /* 0x0000000000007b1d */ /* 0x001fec0000010000 */
[----:B------:R-:W-:Y:S05]  /*0830*/  @!P2 BRA `(.L_x_4) ;  /* 0x0000002800fca947 */ /* 0x000fea0003800000 */
[----:B------:R-:W-:-:S13]  /*0840*/  ISETP.GT.U32.AND P0, PT, R10, 0x1, PT ;  /* 0x000000010a00780c */ /* 0x000fda0003f04070 */
[----:B------:R-:W-:Y:S05]  /*0850*/  @P0 EXIT ;  /* 0x000000000000094d */ /* 0x000fea0003800000 */
[----:B------:R-:W-:Y:S01]  /*0860*/  ULDC.64 UR4, c[0x0][0x650] ;  /* 0x0001940000047ab9 */ /* 0x000fe20000000a00 */
[----:B------:R-:W-:Y:S01]  /*0870*/  PRMT R0, RZ, 0x7610, R0 ;  /* 0x00007610ff007816 */ /* 0x000fe20000000000 */
[----:B------:R-:W-:Y:S01]  /*0880*/  IMAD.MOV.U32 R45, RZ, RZ, -0x1 ;  /* 0xffffffffff2d7424 */ /* 0x000fe200078e00ff */
[----:B------:R-:W-:Y:S01]  /*0890*/  ISETP.GE.U32.AND P0, PT, R16, UR4, PT ;  /* 0x0000000410007c0c */ /* 0x000fe2000bf06070 */
[----:B------:R-:W-:Y:S02]  /*08a0*/  IMAD.MOV.U32 R46, RZ, RZ, -0x1 ;  /* 0xffffffffff2e7424 */ /* 0x000fe400078e00ff */
[----:B------:R-:W-:Y:S01]  /*08b0*/  IMAD.MOV.U32 R33, RZ, RZ, -0x1 ;  /* 0xffffffffff217424 */ /* 0x000fe200078e00ff */
[----:B------:R-:W-:-:S13]  /*08c0*/  ISETP.GE.U32.AND.EX P0, PT, R17, UR5, PT, P0 ;  /* 0x0000000511007c0c */ /* 0x000fda000bf06100 */
[----:B------:R-:W-:Y:S05]  /*08d0*/  @P0 BRA `(.L_x_5) ;  /* 0x0000000400540947 */ /* 0x000fea0003800000 */
[----:B------:R-:W0:Y:S01]  /*08e0*/  LDC.64 R20, c[0x0][0x628] ;  /* 0x00018a00ff147b82 */ /* 0x000e220000000a00 */
[----:B------:R-:W-:Y:S02]  /*08f0*/  IMAD.MOV.U32 R8, RZ, RZ, R16 ;  /* 0x000000ffff087224 */ /* 0x000fe400078e0010 */
[----:B------:R-:W-:-:S05]  /*0900*/  IMAD.MOV.U32 R9, RZ, RZ, R17 ;  /* 0x000000ffff097224 */ /* 0x000fca00078e0011 */
[----:B------:R-:W1:Y:S08]  /*0910*/  LDC R0, c[0x0][0x630] ;  /* 0x00018c00ff007b82 */ /* 0x000e700000000800 */
[----:B------:R-:W2:Y:S01]  /*0920*/  LDC.64 R22, c[0x0][0x620] ;  /* 0x00018800ff167b82 */ /* 0x000ea20000000a00 */
[----:B0-----:R-:W-:-:S04]  /*0930*/  ISETP.NE.U32.AND P0, PT, R20, RZ, PT ;  /* 0x000000ff1400720c */ /* 0x001fc80003f05070 */
[----:B------:R-:W-:-:S13]  /*0940*/  ISETP.NE.AND.EX P0, PT, R21, RZ, PT, P0 ;  /* 0x000000ff1500720c */ /* 0x000fda0003f05300 */
[----:B-12---:R-:W-:Y:S05]  /*0950*/  @!P0 BRA `(.L_x_6) ;  /* 0x0000000000288947 */ /* 0x006fea0003800000 */
[----:B------:R-:W0:Y:S02]  /*0960*/  LDC R13, c[0x0][0x634] ;  /* 0x00018d00ff0d7b82 */ /* 0x000e240000000800 */
[----:B0-----:R-:W-:-:S05]  /*0970*/  IADD3 R13, P0, R16, R13, RZ ;  /* 0x0000000d100d7210 */ /* 0x001fca0007f1e0ff */
[----:B------:R-:W-:-:S04]  /*0980*/  IMAD.X R15, RZ, RZ, R17, P0 ;  /* 0x000000ffff0f7224 */ /* 0x000fc800000e0611 */
[----:B------:R-:W-:-:S04]  /*0990*/  IMAD.WIDE.U32 R8, R15, R20, RZ ;  /* 0x000000140f087225 */ /* 0x000fc800078e00ff */
[----:B------:R-:W-:-:S04]  /*09a0*/  IMAD.WIDE.U32 R10, P0, R13, R21, R8 ;  /* 0x000000150d0a7225 */ /* 0x000fc80007800008 */
[----:B------:R-:W-:-:S04]  /*09b0*/  IMAD.WIDE.U32 R8, R13, R20, RZ ;  /* 0x000000140d087225 */ /* 0x000fc800078e00ff */
[----:B------:R-:W-:Y:S01]  /*09c0*/  IMAD.X R13, RZ, RZ, RZ, P0 ;  /* 0x000000ffff0d7224 */ /* 0x000fe200000e06ff */
[----:B------:R-:W-:Y:S01]  /*09d0*/  IADD3 RZ, P0, R9, R10, RZ ;  /* 0x0000000a09ff7210 */ /* 0x000fe20007f1e0ff */
[----:B------:R-:W-:-:S04]  /*09e0*/  IMAD.MOV.U32 R12, RZ, RZ, R11 ;  /* 0x000000ffff0c7224 */ /* 0x000fc800078e000b */
[----:B------:R-:W-:-:S08]  /*09f0*/  IMAD.WIDE.U32.X R8, R15, R21, R12, P0 ;  /* 0x000000150f087225 */ /* 0x000fd000000e040c */
.L_x_6:
[-CC-:B------:R-:W-:Y:S01]  /*0a00*/  SHF.R.U64 R33, R8, R0.reuse, R9.reuse ;  /* 0x0000000008217219 */ /* 0x180fe20000001209 */
[----:B------:R-:W0:Y:S01]  /*0a10*/  LDC R12, c[0x0][0x618] ;  /* 0x00018600ff0c7b82 */ /* 0x000e220000000800 */
[----:B------:R-:W-:Y:S01]  /*0a20*/  SHF.R.U32.HI R5, RZ, R0, R9 ;  /* 0x00000000ff057219 */ /* 0x000fe20000011609 */
[----:B------:R-:W-:Y:S01]  /*0a30*/  ULDC UR4, c[0x0][0x150] ;  /* 0x0000540000047ab9 */ /* 0x000fe20000000800 */
[----:B------:R-:W-:Y:S02]  /*0a40*/  IADD3 R11, P0, RZ, -R33, RZ ;  /* 0x80000021ff0b7210 */ /* 0x000fe40007f1e0ff */
[----:B------:R-:W-:-:S03]  /*0a50*/  I2FP.F32.U32 R0, R4 ;  /* 0x0000000400007245 */ /* 0x000fc60000201000 */
[----:B------:R-:W1:Y:S01]  /*0a60*/  LDC.64 R24, c[0x0][0x640] ;  /* 0x00019000ff187b82 */ /* 0x000e620000000a00 */
[----:B------:R-:W-:Y:S02]  /*0a70*/  IMAD.X R13, RZ, RZ, ~R5, P0 ;  /* 0x000000ffff0d7224 */ /* 0x000fe400000e0e05 */
[----:B------:R-:W-:Y:S01]  /*0a80*/  FMUL R0, R0, UR4 ;  /* 0x0000000400007c20 */ /* 0x000fe20008400000 */
[----:B------:R-:W-:Y:S01]  /*0a90*/  IMAD.WIDE.U32 R8, R11, R22, R16 ;  /* 0x000000160b087225 */ /* 0x000fe200078e0010 */
[----:B------:R-:W-:-:S03]  /*0aa0*/  ULDC UR4, c[0x0][0x154] ;  /* 0x0000550000047ab9 */ /* 0x000fc60000000800 */
[----:B------:R-:W-:Y:S01]  /*0ab0*/  IMAD R10, R13, R22, RZ ;  /* 0x000000160d0a7224 */ /* 0x000fe200078e02ff */
[----:B------:R-:W2:Y:S01]  /*0ac0*/  LDC R5, c[0x0][0x144] ;  /* 0x00005100ff057b82 */ /* 0x000ea20000000800 */
[----:B------:R-:W3:Y:S02]  /*0ad0*/  F2I.U32.TRUNC.NTZ R0, R0 ;  /* 0x0000000000007305 */ /* 0x000ee4000020f000 */
[----:B------:R-:W-:-:S04]  /*0ae0*/  IMAD R11, R11, R23, R10 ;  /* 0x000000170b0b7224 */ /* 0x000fc800078e020a */
[----:B------:R-:W-:Y:S01]  /*0af0*/  IMAD.IADD R9, R9, 0x1, R11 ;  /* 0x0000000109097824 */ /* 0x000fe200078e020b */
[----:B------:R-:W4:Y:S01]  /*0b00*/  LDC R14, c[0x0][0x608] ;  /* 0x00018200ff0e7b82 */ /* 0x000f220000000800 */
[----:B------:R-:W-:-:S03]  /*0b10*/  IMAD.MOV.U32 R11, RZ, RZ, -0x1 ;  /* 0xffffffffff0b7424 */ /* 0x000fc600078e00ff */
[--C-:B0-----:R-:W-:Y:S02]  /*0b20*/  SHF.R.U64 R20, R8, R12, R9.reuse ;  /* 0x0000000c08147219 */ /* 0x101fe40000001209 */
[----:B------:R-:W-:Y:S02]  /*0b30*/  I2FP.F32.U32 R8, R6 ;  /* 0x0000000600087245 */ /* 0x000fe40000201000 */
[----:B------:R-:W0:Y:S01]  /*0b40*/  LDC R22, c[0x0][0x658] ;  /* 0x00019600ff167b82 */ /* 0x000e220000000800 */
[----:B-1----:R-:W-:Y:S01]  /*0b50*/  ISETP.NE.U32.AND P0, PT, R24, RZ, PT ;  /* 0x000000ff1800720c */ /* 0x002fe20003f05070 */
[----:B---3--:R-:W-:Y:S01]  /*0b60*/  IMAD.MOV R10, RZ, RZ, -R0 ;  /* 0x000000ffff0a7224 */ /* 0x008fe200078e0a00 */
[----:B------:R-:W-:Y:S01]  /*0b70*/  SHF.R.U32.HI R9, RZ, R12, R9 ;  /* 0x0000000cff097219 */ /* 0x000fe20000011609 */
[----:B------:R-:W-:Y:S01]  /*0b80*/  FMUL R8, R8, UR4 ;  /* 0x0000000408087c20 */ /* 0x000fe20008400000 */
[----:B------:R-:W-:-:S03]  /*0b90*/  ISETP.NE.AND.EX P0, PT, R25, RZ, PT, P0 ;  /* 0x000000ff1900720c */ /* 0x000fc60003f05300 */
[----:B------:R-:W1:Y:S01]  /*0ba0*/  LDC R15, c[0x0][0x148] ;  /* 0x00005200ff0f7b82 */ /* 0x000e620000000800 */
[----:B--2---:R-:W-:-:S07]  /*0bb0*/  IMAD R0, R5, R10, R4 ;  /* 0x0000000a05007224 */ /* 0x004fce00078e0204 */
[----:B------:R-:W2:Y:S01]  /*0bc0*/  LDC R23, c[0x0][0x600] ;  /* 0x00018000ff177b82 */ /* 0x000ea20000000800 */
[-CC-:B----4-:R-:W-:Y:S02]  /*0bd0*/  SHF.R.U64 R28, R20, R14.reuse, R9.reuse ;  /* 0x0000000e141c7219 */ /* 0x190fe40000001209 */
[----:B------:R-:W-:Y:S01]  /*0be0*/  SHF.R.U32.HI R5, RZ, R14, R9 ;  /* 0x0000000eff057219 */ /* 0x000fe20000011609 */
[----:B------:R-:W-:Y:S01]  /*0bf0*/  IMAD.MOV.U32 R9, RZ, RZ, 0x1 ;  /* 0x00000001ff097424 */ /* 0x000fe200078e00ff */
[----:B------:R3:W4:Y:S03]  /*0c00*/  F2I.U32.TRUNC.NTZ R14, R8 ;  /* 0x00000008000e7305 */ /* 0x000726000020f000 */
[----:B------:R-:W1:Y:S01]  /*0c10*/  LDC R26, c[0x0][0x648] ;  /* 0x00019200ff1a7b82 */ /* 0x000e620000000800 */
[-C--:B0-----:R-:W-:Y:S02]  /*0c20*/  SHF.L.U32 R4, R11, R22.reuse, RZ ;  /* 0x000000160b047219 */ /* 0x081fe400000006ff */
[----:B------:R-:W-:-:S02]  /*0c30*/  SHF.R.U64 R30, R28, R22, R5 ;  /* 0x000000161c1e7219 */ /* 0x000fc40000001205 */
[----:B------:R-:W-:Y:S02]  /*0c40*/  LOP3.LUT R13, RZ, R4, RZ, 0x33, !PT ;  /* 0x00000004ff0d7212 */ /* 0x000fe400078e33ff */
[-C--:B------:R-:W-:Y:S01]  /*0c50*/  SHF.R.U32.HI R5, RZ, R22.reuse, R5 ;  /* 0x00000016ff057219 */ /* 0x080fe20000011605 */
[----:B------:R-:W0:Y:S01]  /*0c60*/  LDC R27, c[0x0][0x638] ;  /* 0x00018e00ff1b7b82 */ /* 0x000e220000000800 */
[----:B------:R-:W-:Y:S01]  /*0c70*/  SHF.L.U32 R12, R9, R22, RZ ;  /* 0x00000016090c7219 */ /* 0x000fe200000006ff */
[----:B------:R-:W-:-:S06]  /*0c80*/  IMAD.MOV.U32 R4, RZ, RZ, R30 ;  /* 0x000000ffff047224 */ /* 0x000fcc00078e001e */
[----:B------:R-:W0:Y:S01]  /*0c90*/  LDC R45, c[0x0][0x610] ;  /* 0x00018400ff2d7b82 */ /* 0x000e220000000800 */
[----:B---34-:R-:W-:Y:S05]  /*0ca0*/  @!P0 BRA `(.L_x_7) ;  /* 0x0000000000288947 */ /* 0x018fea0003800000 */
[----:B------:R-:W3:Y:S02]  /*0cb0*/  LDC R11, c[0x0][0x64c] ;  /* 0x00019300ff0b7b82 */ /* 0x000ee40000000800 */
[----:B---3--:R-:W-:-:S05]  /*0cc0*/  IADD3 R11, P0, R30, R11, RZ ;  /* 0x0000000b1e0b7210 */ /* 0x008fca0007f1e0ff */
        /* <DEDUP_REMOVED lines=8> */
.L_x_7:
[----:B-1----:R-:W-:Y:S01]  /*0d50*/  SHF.R.U64 R4, R4, R26, R5 ;  /* 0x0000001a04047219 */ /* 0x002fe20000001205 */
[----:B--2---:R-:W-:Y:S01]  /*0d60*/  VIADD R5, R23, 0xffffffff ;  /* 0xffffffff17057836 */ /* 0x004fe20000000000 */
[----:B------:R-:W-:Y:S01]  /*0d70*/  LOP3.LUT R13, R28, R13, RZ, 0xc0, !PT ;  /* 0x0000000d1c0d7212 */ /* 0x000fe200078ec0ff */
[----:B------:R-:W-:Y:S02]  /*0d80*/  IMAD.MOV R14, RZ, RZ, -R14 ;  /* 0x000000ffff0e7224 */ /* 0x000fe400078e0a0e */
[----:B------:R-:W-:Y:S01]  /*0d90*/  IMAD.MOV R8, RZ, RZ, -R4 ;  /* 0x000000ffff087224 */ /* 0x000fe200078e0a04 */
[----:B------:R-:W-:Y:S01]  /*0da0*/  LOP3.LUT R5, R20, R5, RZ, 0xc0, !PT ;  /* 0x0000000514057212 */ /* 0x000fe200078ec0ff */
[----:B------:R-:W-:Y:S02]  /*0db0*/  IMAD R13, R12, R4, R13 ;  /* 0x000000040c0d7224 */ /* 0x000fe400078e020d */
[----:B------:R-:W-:Y:S02]  /*0dc0*/  @P3 IMAD R0, R15, R14, R6 ;  /* 0x0000000e0f003224 */ /* 0x000fe400078e0206 */
[----:B0-----:R-:W-:-:S02]  /*0dd0*/  IMAD R4, R8, R27, R30 ;  /* 0x0000001b08047224 */ /* 0x001fc400078e021e */
[----:B------:R-:W-:Y:S02]  /*0de0*/  IMAD R45, R13, R45, R0 ;  /* 0x0000002d0d2d7224 */ /* 0x000fe400078e0200 */
[----:B------:R-:W-:Y:S02]  /*0df0*/  IMAD R4, R4, R23, R5 ;  /* 0x0000001704047224 */ /* 0x000fe400078e0205 */
[----:B------:R-:W-:-:S03]  /*0e00*/  IMAD.MOV.U32 R0, RZ, RZ, 0x1 ;  /* 0x00000001ff007424 */ /* 0x000fc600078e00ff */
[----:B------:R-:W-:Y:S02]  /*0e10*/  SEL R46, R4, R45, !P3 ;  /* 0x0000002d042e7207 */ /* 0x000fe40005800000 */
[----:B------:R-:W-:-:S07]  /*0e20*/  SEL R45, R45, R4, !P3 ;  /* 0x000000042d2d7207 */ /* 0x000fce0005800000 */
.L_x_5:
[----:B------:R-:W-:-:S08]  /*0e30*/  NOP ;  /* 0x0000000000007918 */ /* 0x000fd00000000000 */
[----:B------:R-:W0:Y:S02]  /*0e40*/  USETMAXREG.TRY_ALLOC.CTAPOOL UP0, 0xe8 ;  /* 0x000000e8000079c8 */ /* 0x000e240008000600 */
[----:B0-----:R-:W-:-:S13]  /*0e50*/  PLOP3.LUT P0, PT, PT, PT, UP0, 0x80, 0x0 ;  /* 0x000000000000781c */ /* 0x001fda0003f0f008 */
[----:B------:R-:W-:Y:S05]  /*0e60*/  @!P0 BRA `(.L_x_5) ;  /* 0xfffffffc00f08947 */ /* 0x000fea000383ffff */
[----:B------:R-:W-:Y:S01]  /*0e70*/  ULDC.64 UR4, c[0x0][0x598] ;  /* 0x0001660000047ab9 */ /* 0x000fe20000000a00 */
[----:B------:R-:W-:Y:S01]  /*0e80*/  ULDC.64 UR38, c[0x0][0x208] ;  /* 0x0000820000267ab9 */ /* 0x000fe20000000a00 */
[----:B------:R-:W-:-:S04]  /*0e90*/  ISETP.NE.U32.AND P0, PT, RZ, UR4, PT ;  /* 0x00000004ff007c0c */ /* 0x000fc8000bf05070 */
[----:B------:R-:W-:-:S13]  /*0ea0*/  ISETP.NE.AND.EX P0, PT, RZ, UR5, PT, P0 ;  /* 0x00000005ff007c0c */ /* 0x000fda000bf05300 */
[----:B------:R-:W-:Y:S05]  /*0eb0*/  @!P0 BRA `(.L_x_8) ;  /* 0x00000000001c8947 */ /* 0x000fea0003800000 */
[----:B------:R-:W0:Y:S02]  /*0ec0*/  LDC.64 R4, c[0x0][0x598] ;  /* 0x00016600ff047b82 */ /* 0x000e240000000a00 */
[----:B0-----:R-:W2:Y:S02]  /*0ed0*/  LDG.E.64 R4, desc[UR38][R4.64] ;  /* 0x0000002604047981 */ /* 0x001ea4000c1e1b00 */
[----:B--2---:R-:W-:-:S04]  /*0ee0*/  ISETP.NE.U32.AND P0, PT, R4, RZ, PT ;  /* 0x000000ff0400720c */ /* 0x004fc80003f05070 */
[----:B------:R-:W-:-:S13]  /*0ef0*/  ISETP.NE.AND.EX P0, PT, R5, RZ, PT, P0 ;  /* 0x000000ff0500720c */ /* 0x000fda0003f05300 */
[----:B------:R-:W-:Y:S05]  /*0f00*/  @!P0 BRA `(.L_x_8) ;  /* 0x0000000000088947 */ /* 0x000fea0003800000 */
[----:B------:R0:W5:Y:S01]  /*0f10*/  LD.E R32, desc[UR38][R4.64] ;  /* 0x0000002604207980 */ /* 0x000162000c101900 */
[----:B------:R-:W-:Y:S05]  /*0f20*/  BRA `(.L_x_9) ;  /* 0x0000000000247947 */ /* 0x000fea0003800000 */
.L_x_8:
[----:B------:R-:W-:Y:S02]  /*0f30*/  ULDC.64 UR4, c[0x0][0x588] ;  /* 0x0001620000047ab9 */ /* 0x000fe40000000a00 */
[----:B------:R-:W-:-:S04]  /*0f40*/  ISETP.NE.U32.AND P0, PT, RZ, UR4, PT ;  /* 0x00000004ff007c0c */ /* 0x000fc8000bf05070 */
[----:B------:R-:W-:-:S13]  /*0f50*/  ISETP.NE.AND.EX P0, PT, RZ, UR5, PT, P0 ;  /* 0x00000005ff007c0c */ /* 0x000fda000bf05300 */
[----:B------:R-:W-:Y:S05]  /*0f60*/  @!P0 BRA `(.L_x_10) ;  /* 0x00000000000c8947 */ /* 0x000fea0003800000 */
[----:B------:R-:W0:Y:S02]  /*0f70*/  LDC.64 R4, c[0x0][0x588] ;  /* 0x00016200ff047b82 */ /* 0x000e240000000a00 */
[----:B0-----:R1:W5:Y:S01]  /*0f80*/  LDG.E R32, desc[UR38][R4.64] ;  /* 0x0000002604207981 */ /* 0x001362000c1e1900 */
[----:B------:R-:W-:Y:S05]  /*0f90*/  BRA `(.L_x_9) ;  /* 0x0000000000087947 */ /* 0x000fea0003800000 */
.L_x_10:
[----:B------:R-:W-:Y:S02]  /*0fa0*/  ULDC UR4, c[0x0][0x580] ;  /* 0x0001600000047ab9 */ /* 0x000fe40000000800 */
[----:B------:R-:W-:-:S07]  /*0fb0*/  IMAD.U32 R32, RZ, RZ, UR4 ;  /* 0x00000004ff207e24 */ /* 0x000fce000f8e00ff */
.L_x_9:
[----:B------:R-:W-:Y:S02]  /*0fc0*/  ULDC.64 UR4, c[0x0][0x5a0] ;  /* 0x0001680000047ab9 */ /* 0x000fe40000000a00 */
[----:B------:R-:W-:-:S04]  /*0fd0*/  ISETP.NE.U32.AND P0, PT, RZ, UR4, PT ;  /* 0x00000004ff007c0c */ /* 0x000fc8000bf05070 */
[----:B------:R-:W-:-:S13]  /*0fe0*/  ISETP.NE.AND.EX P0, PT, RZ, UR5, PT, P0 ;  /* 0x00000005ff007c0c */ /* 0x000fda000bf05300 */
[----:B------:R-:W-:Y:S05]  /*0ff0*/  @!P0 BRA `(.L_x_11) ;  /* 0x00000000001c8947 */ /* 0x000fea0003800000 */
[----:B01----:R-:W0:Y:S02]  /*1000*/  LDC.64 R4, c[0x0][0x5a0] ;  /* 0x00016800ff047b82 */ /* 0x003e240000000a00 */
[----:B0-----:R-:W2:Y:S02]  /*1010*/  LDG.E.64 R4, desc[UR38][R4.64] ;  /* 0x0000002604047981 */ /* 0x001ea4000c1e1b00 */
[----:B--2---:R-:W-:-:S04]  /*1020*/  ISETP.NE.U32.AND P0, PT, R4, RZ, PT ;  /* 0x000000ff0400720c */ /* 0x004fc80003f05070 */
[----:B------:R-:W-:-:S13]  /*1030*/  ISETP.NE.AND.EX P0, PT, R5, RZ, PT, P0 ;  /* 0x000000ff0500720c */ /* 0x000fda0003f05300 */
[----:B------:R-:W-:Y:S05]  /*1040*/  @!P0 BRA `(.L_x_11) ;  /* 0x0000000000088947 */ /* 0x000fea0003800000 */
[----:B------:R0:W5:Y:S01]  /*1050*/  LD.E R34, desc[UR38][R4.64] ;  /* 0x0000002604227980 */ /* 0x000162000c101900 */
[----:B------:R-:W-:Y:S05]  /*1060*/  BRA `(.L_x_12) ;  /* 0x0000000000247947 */ /* 0x000fea0003800000 */
.L_x_11:
[----:B------:R-:W-:Y:S02]  /*1070*/  ULDC.64 UR4, c[0x0][0x590] ;  /* 0x0001640000047ab9 */ /* 0x000fe40000000a00 */
[----:B------:R-:W-:-:S04]  /*1080*/  ISETP.NE.U32.AND P0, PT, RZ, UR4, PT ;  /* 0x00000004ff007c0c */ /* 0x000fc8000bf05070 */
[----:B------:R-:W-:-:S13]  /*1090*/  ISETP.NE.AND.EX P0, PT, RZ, UR5, PT, P0 ;  /* 0x00000005ff007c0c */ /* 0x000fda000bf05300 */
[----:B------:R-:W-:Y:S05]  /*10a0*/  @!P0 BRA `(.L_x_13) ;  /* 0x00000000000c8947 */ /* 0x000fea0003800000 */
[----:B------:R-:W2:Y:S02]  /*10b0*/  LDC.64 R34, c[0x0][0x590] ;  /* 0x00016400ff227b82 */ /* 0x000ea40000000a00 */
[----:B--2---:R2:W5:Y:S01]  /*10c0*/  LDG.E R34, desc[UR38][R34.64] ;  /* 0x0000002622227981 */ /* 0x004562000c1e1900 */
[----:B------:R-:W-:Y:S05]  /*10d0*/  BRA `(.L_x_12) ;  /* 0x0000000000087947 */ /* 0x000fea0003800000 */
.L_x_13:
[----:B------:R-:W-:Y:S02]  /*10e0*/  ULDC UR4, c[0x0][0x584] ;  /* 0x0001610000047ab9 */ /* 0x000fe40000000800 */
[----:B------:R-:W-:-:S07]  /*10f0*/  IMAD.U32 R34, RZ, RZ, UR4 ;  /* 0x00000004ff227e24 */ /* 0x000fce000f8e00ff */
.L_x_12:
[----:B------:R-:W-:-:S13]  /*1100*/  LOP3.LUT P0, RZ, R0, 0xff, RZ, 0xc0, !PT ;  /* 0x000000ff00ff7812 */ /* 0x000fda000780c0ff */
[----:B------:R-:W-:Y:S05]  /*1110*/  @!P0 EXIT ;  /* 0x000000000000894d */ /* 0x000fea0003800000 */
[----:B------:R-:W3:Y:S01]  /*1120*/  LDC R40, c[0x0][0x658] ;  /* 0x00019600ff287b82 */ /* 0x000ee20000000800 */
[----:B------:R-:W-:Y:S01]  /*1130*/  LOP3.LUT R7, R7, 0x1, RZ, 0xc0, !PT ;  /* 0x0000000107077812 */ /* 0x000fe200078ec0ff */
[----:B------:R-:W-:Y:S01]  /*1140*/  ULDC.64 UR6, c[0x0][0x288] ;  /* 0x0000a20000067ab9 */ /* 0x000fe20000000a00 */
[----:B------:R-:W-:Y:S01]  /*1150*/  SHF.R.U32.HI R0, RZ, 0x2, R2 ;  /* 0x00000002ff007819 */ /* 0x000fe20000011602 */
[----:B------:R-:W-:Y:S01]  /*1160*/  UIADD3 UR4, UR7, 0x1f, URZ ;  /* 0x0000001f07047890 */ /* 0x000fe2000fffe03f */
[----:B------:R-:W-:Y:S01]  /*1170*/  SHF.R.U32.HI R3, RZ, 0x1, R3 ;  /* 0x00000001ff037819 */ /* 0x000fe20000011603 */
[----:B01----:R-:W-:Y:S01]  /*1180*/  IMAD.SHL.U32 R5, R7, 0x40, RZ ;  /* 0x0000004007057824 */ /* 0x003fe200078e00ff */
[----:B------:R-:W-:Y:S01]  /*1190*/  LOP3.LUT R0, R0, 0x7, RZ, 0xc0, !PT ;  /* 0x0000000700007812 */ /* 0x000fe200078ec0ff */
[----:B------:R-:W0:Y:S01]  /*11a0*/  LDC.64 R36, c[0x0][0x5c8] ;  /* 0x00017200ff247b82 */ /* 0x000e220000000a00 */
[----:B------:R-:W-:Y:S01]  /*11b0*/  USHF.R.S32.HI UR5, URZ, 0x1f, UR4 ;  /* 0x0000001f3f057899 */ /* 0x000fe20008011404 */
[----:B------:R-:W-:Y:S01]  /*11c0*/  LOP3.LUT R3, R3, 0x30, RZ, 0xc0, !PT ;  /* 0x0000003003037812 */ /* 0x000fe200078ec0ff */
[----:B------:R-:W-:Y:S01]  /*11d0*/  IMAD.U32 R4, RZ, RZ, UR6 ;  /* 0x00000006ff047e24 */ /* 0x000fe2000f8e00ff */
[--C-:B------:R-:W-:Y:S01]  /*11e0*/  LOP3.LUT R22, R5, 0x40, R0.reuse, 0xe2, !PT ;  /* 0x0000004005167812 */ /* 0x100fe200078ee200 */
[----:B------:R-:W-:Y:S01]  /*11f0*/  ULEA.HI UR5, UR5, UR4, URZ, 0x5 ;  /* 0x0000000405057291 */ /* 0x000fe2000f8f283f */
[-C--:B------:R-:W-:Y:S01]  /*1200*/  IADD3 R0, RZ, -R3.reuse, -R0 ;  /* 0x80000003ff007210 */ /* 0x080fe20007ffe800 */
[----:B------:R-:W-:Y:S01]  /*1210*/  IMAD.MOV.U32 R5, RZ, RZ, 0x1 ;  /* 0x00000001ff057424 */ /* 0x000fe200078e00ff */
[----:B------:R-:W-:Y:S01]  /*1220*/  LOP3.LUT R22, R22, R3, RZ, 0xfc, !PT ;  /* 0x0000000316167212 */ /* 0x000fe200078efcff */
[----:B------:R-:W-:Y:S01]  /*1230*/  IMAD.MOV.U32 R3, RZ, RZ, -0x1 ;  /* 0xffffffffff037424 */ /* 0x000fe200078e00ff */
[----:B------:R-:W-:Y:S01]  /*1240*/  USHF.R.S32.HI UR43, URZ, 0x5, UR5 ;  /* 0x000000053f2b7899 */ /* 0x000fe20008011405 */
[C---:B--2---:R-:W-:Y:S01]  /*1250*/  LOP3.LUT R35, R2.reuse, 0x3, RZ, 0xc0, !PT ;  /* 0x0000000302237812 */ /* 0x044fe200078ec0ff */
[----:B------:R-:W-:Y:S01]  /*1260*/  IMAD R0, R7, -0x40, R0 ;  /* 0xffffffc007007824 */ /* 0x000fe200078e0200 */
[C---:B------:R-:W-:Y:S01]  /*1270*/  LOP3.LUT R42, R2.reuse, 0x80, RZ, 0xc0, !PT ;  /* 0x00000080022a7812 */ /* 0x040fe200078ec0ff */
[----:B------:R-:W-:Y:S01]  /*1280*/  UISETP.LT.AND UP0, UPT, UR43, 0x1, UPT ;  /* 0x000000012b00788c */ /* 0x000fe2000bf01270 */
[----:B------:R-:W-:Y:S01]  /*1290*/  IMAD.SHL.U32 R41, R2, 0x2, RZ ;  /* 0x0000000202297824 */ /* 0x000fe200078e00ff */
[-C--:B---3--:R-:W-:Y:S01]  /*12a0*/  SHF.L.U32 R3, R3, R40.reuse, RZ ;  /* 0x0000002803037219 */ /* 0x088fe200000006ff */
[----:B------:R-:W-:Y:S01]  /*12b0*/  ULDC UR4, c[0x0][0x284] ;  /* 0x0000a10000047ab9 */ /* 0x000fe20000000800 */
[----:B------:R-:W-:Y:S01]  /*12c0*/  USEL UR44, UR43, 0x1, UP0 ;  /* 0x000000012b2c7887 */ /* 0x000fe20008000000 */
[----:B------:R-:W-:Y:S01]  /*12d0*/  IMAD R35, R35, -0x2, R4 ;  /* 0xfffffffe23237824 */ /* 0x000fe200078e0204 */
[----:B------:R-:W-:Y:S01]  /*12e0*/  SHF.L.U32 R40, R5, R40, RZ ;  /* 0x0000002805287219 */ /* 0x000fe200000006ff */
[----:B------:R-:W-:Y:S01]  /*12f0*/  VIADD R44, R0, UR4 ;  /* 0x00000004002c7c36 */ /* 0x000fe20008000000 */
[----:B------:R-:W-:Y:S01]  /*1300*/  LOP3.LUT R60, R18, 0x1, RZ, 0xfc, !PT ;  /* 0x00000001123c7812 */ /* 0x000fe200078efcff */
[----:B------:R-:W-:Y:S01]  /*1310*/  IMAD.MOV.U32 R23, RZ, RZ, RZ ;  /* 0x000000ffff177224 */ /* 0x000fe200078e00ff */
[C-C-:B0-----:R-:W-:Y:S01]  /*1320*/  SHF.L.U64.HI R38, R36.reuse, 0x7, R37.reuse ;  /* 0x0000000724267819 */ /* 0x141fe20000010225 */
[----:B------:R-:W-:Y:S01]  /*1330*/  UIADD3 UR44, UR43, -UR44, URZ ;  /* 0x8000002c2b2c7290 */ /* 0x000fe2000fffe03f */
[C---:B------:R-:W-:Y:S01]  /*1340*/  SHF.L.U64.HI R39, R36.reuse, 0x3, R37 ;  /* 0x0000000324277819 */ /* 0x040fe20000010225 */
[C---:B------:R-:W-:Y:S01]  /*1350*/  IMAD.SHL.U32 R37, R36.reuse, 0x80, RZ ;  /* 0x0000008024257824 */ /* 0x040fe200078e00ff */
[----:B------:R-:W-:Y:S01]  /*1360*/  SHF.R.U32.HI R42, RZ, 0x7, R42 ;  /* 0x00000007ff2a7819 */ /* 0x000fe2000001162a */
[----:B------:R-:W-:Y:S01]  /*1370*/  IMAD.SHL.U32 R36, R36, 0x8, RZ ;  /* 0x0000000824247824 */ /* 0x000fe200078e00ff */
[----:B------:R-:W-:Y:S01]  /*1380*/  LOP3.LUT R43, RZ, R3, RZ, 0x33, !PT ;  /* 0x00000003ff2b7212 */ /* 0x000fe200078e33ff */
[----:B------:R-:W-:Y:S01]  /*1390*/  UMOV UR40, URZ ;  /* 0x0000003f00287c82 */ /* 0x000fe20008000000 */
[----:B------:R-:W-:-:S05]  /*13a0*/  UMOV UR41, URZ ;  /* 0x0000003f00297c82 */ /* 0x000fca0008000000 */
.L_x_45:
[----:B0-----:R-:W0:Y:S01]  /*13b0*/  SHFL.IDX PT, R0, R42, RZ, 0x1f ;  /* 0x00001fff2a007589 */ /* 0x001e2200000e0000 */
[----:B-1----:R-:W1:Y:S01]  /*13c0*/  S2UR UR7, SR_CgaCtaId ;  /* 0x00000000000779c3 */ /* 0x002e620000008800 */
[----:B------:R-:W-:Y:S01]  /*13d0*/  UMOV UR6, 0x400 ;  /* 0x0000040000067882 */ /* 0x000fe20000000000 */
[----:B0-----:R-:W-:Y:S01]  /*13e0*/  R2UR UR4, R0 ;  /* 0x00000000000472ca */ /* 0x001fe200000e0000 */
[----:B-1----:R-:W-:-:S12]  /*13f0*/  ULEA UR46, UR7, UR6, 0x18 ;  /* 0x00000006072e7291 */ /* 0x002fd8000f8ec03f */
[----:B------:R-:W-:-:S04]  /*1400*/  ULEA.HI UR5, UR4, UR4, URZ, 0x1 ;  /* 0x0000000404057291 */ /* 0x000fc8000f8f083f */
[----:B------:R-:W-:-:S04]  /*1410*/  ULOP3.LUT UR5, UR5, 0xffffe, URZ, 0xc0, !UPT ;  /* 0x000ffffe05057892 */ /* 0x000fc8000f8ec03f */
[----:B------:R-:W-:-:S03]  /*1420*/  UIADD3 UR5, UR4, -UR5, URZ ;  /* 0x8000000504057290 */ /* 0x000fc6000fffe03f */
[----:B------:R-:W-:Y:S01]  /*1430*/  ULDC UR4, c[0x0][0x28c] ;  /* 0x0000a30000047ab9 */ /* 0x000fe20000000800 */
[----:B------:R-:W-:Y:S01]  /*1440*/  ULEA UR5, UR5, UR46, 0xc ;  /* 0x0000002e05057291 */ /* 0x000fe2000f8e603f */
[----:B------:R-:W-:-:S03]  /*1450*/  ISETP.LT.AND P0, PT, RZ, UR4, PT ;  /* 0x00000004ff007c0c */ /* 0x000fc6000bf01270 */
[----:B------:R-:W-:-:S04]  /*1460*/  UIADD3 UR5, UR5, 0x200, URZ ;  /* 0x0000020005057890 */ /* 0x000fc8000fffe03f */
[----:B------:R-:W-:-:S04]  /*1470*/  USHF.R.U32.HI UR5, URZ, 0x4, UR5 ;  /* 0x000000043f057899 */ /* 0x000fc80008011605 */
[----:B------:R-:W-:-:S04]  /*1480*/  ULOP3.LUT UR5, UR5, 0x3fff, URZ, 0xc0, !UPT ;  /* 0x00003fff05057892 */ /* 0x000fc8000f8ec03f */
[----:B------:R-:W-:Y:S01]  /*1490*/  ULOP3.LUT UR45, UR5, 0x10000, URZ, 0xfc, !UPT ;  /* 0x00010000052d7892 */ /* 0x000fe2000f8efc3f */
[----:B--2--5:R-:W-:Y:S11]  /*14a0*/  @P0 BRA `(.L_x_14) ;  /* 0x0000000000400947 */ /* 0x024ff60003800000 */
[----:B------:R-:W-:Y:S01]  /*14b0*/  MOV R0, 0x0 ;  /* 0x0000000000007802 */ /* 0x000fe20000000f00 */
[----:B------:R-:W-:Y:S01]  /*14c0*/  ULDC.64 UR4, c[0x4][0x68] ;  /* 0x01001a0000047ab9 */ /* 0x000fe20000000a00 */
[----:B------:R-:W-:Y:S01]  /*14d0*/  ULDC.64 UR6, c[0x4][0x8] ;  /* 0x0100020000067ab9 */ /* 0x000fe20000000a00 */
[----:B------:R-:W-:Y:S01]  /*14e0*/  IMAD.U32 R4, RZ, RZ, UR4 ;  /* 0x00000004ff047e24 */ /* 0x000fe2000f8e00ff */
[----:B------:R0:W1:Y:S01]  /*14f0*/  LDC.64 R2, c[0x4][R0] ;  /* 0x0100000000027b82 */ /* 0x0000620000000a00 */
[----:B------:R-:W-:Y:S01]  /*1500*/  IMAD.U32 R5, RZ, RZ, UR5 ;  /* 0x00000005ff057e24 */ /* 0x000fe2000f8e00ff */
[----:B------:R-:W-:Y:S01]  /*1510*/  ULDC.64 UR4, c[0x4][0x70] ;  /* 0x01001c0000047ab9 */ /* 0x000fe20000000a00 */
[----:B------:R-:W-:Y:S02]  /*1520*/  IMAD.U32 R10, RZ, RZ, UR6 ;  /* 0x00000006ff0a7e24 */ /* 0x000fe4000f8e00ff */
[----:B------:R-:W-:Y:S02]  /*1530*/  IMAD.U32 R6, RZ, RZ, UR4 ;  /* 0x00000004ff067e24 */ /* 0x000fe4000f8e00ff */
[----:B------:R-:W-:-:S02]  /*1540*/  IMAD.U32 R7, RZ, RZ, UR5 ;  /* 0x00000005ff077e24 */ /* 0x000fc4000f8e00ff */
[----:B------:R-:W-:Y:S02]  /*1550*/  IMAD.U32 R11, RZ, RZ, UR7 ;  /* 0x00000007ff0b7e24 */ /* 0x000fe4000f8e00ff */
[----:B------:R-:W-:Y:S02]  /*1560*/  IMAD.MOV.U32 R8, RZ, RZ, 0x1e1 ;  /* 0x000001e1ff087424 */ /* 0x000fe400078e00ff */
[----:B------:R-:W-:Y:S02]  /*1570*/  IMAD.MOV.U32 R12, RZ, RZ, 0x1 ;  /* 0x00000001ff0c7424 */ /* 0x000fe400078e00ff */
[----:B0-----:R-:W-:-:S07]  /*1580*/  IMAD.MOV.U32 R13, RZ, RZ, RZ ;  /* 0x000000ffff0d7224 */ /* 0x001fce00078e00ff */
[----:B------:R-:W-:-:S07]  /*1590*/  LEPC R20, `(.L_x_14) ;  /* 0x000000001014794e */ /* 0x000fce0000000000 */
[----:B-1---5:R-:W-:Y:S05]  /*15a0*/  CALL.ABS.NOINC R2 ;  /* 0x0000000002007343 */ /* 0x022fea0003c00000 */
.L_x_14:
[----:B------:R-:W-:-:S13]  /*15b0*/  ISETP.NE.AND P0, PT, R60, 0x3, PT ;  /* 0x000000033c00780c */ /* 0x000fda0003f05270 */
[----:B------:R-:W-:Y:S05]  /*15c0*/  @!P0 BRA `(.L_x_15) ;  /* 0x0000000000048947 */ /* 0x000fea0003800000 */
[----:B------:R-:W-:Y:S01]  /*15d0*/  BPT.TRAP 0x1 ;  /* 0x000000040000795c */ /* 0x000fe20000300000 */
.L_x_15:
[----:B------:R-:W-:Y:S02]  /*15e0*/  IMAD.U32 R3, RZ, RZ, UR41 ;  /* 0x00000029ff037e24 */ /* 0x000fe4000f8e00ff */
[----:B------:R-:W-:-:S03]  /*15f0*/  IMAD.U32 R0, RZ, RZ, UR40 ;  /* 0x00000028ff007e24 */ /* 0x000fc6000f8e00ff */
[----:B------:R-:W-:Y:S02]  /*1600*/  LEA R3, R3, UR46, 0x3 ;  /* 0x0000002e03037c11 */ /* 0x000fe4000f8e18ff */
[----:B------:R-:W-:-:S04]  /*1610*/  SHF.L.U32 R0, R0, 0x1f, RZ ;  /* 0x0000001f00007819 */ /* 0x000fc800000006ff */
[----:B------:R0:W1:Y:S01]  /*1620*/  SYNCS.PHASECHK.TRANS64.TRYWAIT P1, [R3+URZ], R0 ;  /* 0x00000000030075a7 */ /* 0x000062000802017f */
[----:B------:R-:W-:Y:S05]  /*1630*/  @!P0 BRA `(.L_x_16) ;  /* 0x0000000000048947 */ /* 0x000fea0003800000 */
[----:B------:R-:W-:Y:S01]  /*1640*/  BPT.TRAP 0x1 ;  /* 0x000000040000795c */ /* 0x000fe20000300000 */
.L_x_16:
[----:B------:R-:W-:-:S05]  /*1650*/  IMAD.U32 R2, RZ, RZ, UR44 ;  /* 0x0000002cff027e24 */ /* 0x000fca000f8e00ff */
[----:B------:R-:W-:Y:S01]  /*1660*/  ISETP.GE.AND P2, PT, R2, 0x1, PT ;  /* 0x000000010200780c */ /* 0x000fe20003f46270 */
[----:B-1----:R-:W-:-:S12]  /*1670*/  @P1 BRA `(.L_x_17) ;  /* 0x0000000000081947 */ /* 0x002fd80003800000 */
[----:B------:R-:W1:Y:S02]  /*1680*/  SYNCS.PHASECHK.TRANS64.TRYWAIT P1, [R3+URZ], R0 ;  /* 0x00000000030075a7 */ /* 0x000e64000802017f */
[----:B-1----:R-:W-:Y:S05]  /*1690*/  @!P1 BRA `(.L_x_18) ;  /* 0x0000003800dc9947 */ /* 0x002fea0003800000 */
.L_x_17:
[----:B------:R-:W-:Y:S05]  /*16a0*/  WARPSYNC.ALL ;  /* 0x0000000000007948 */ /* 0x000fea0003800000 */
[----:B------:R-:W-:Y:S01]  /*16b0*/  UIADD3 UR4, UR46, 0x36200, URZ ;  /* 0x000362002e047890 */ /* 0x000fe2000fffe03f */
[----:B------:R-:W-:Y:S01]  /*16c0*/  WARPGROUP.ARRIVE ;  /* 0x00000000000079c5 */ /* 0x000fe20000000000 */
[----:B------:R-:W-:Y:S02]  /*16d0*/  UIMAD UR10, UR41, 0x300, UR45 ;  /* 0x00000300290a78a4 */ /* 0x000fe4000f8e022d */
[----:B------:R-:W-:Y:S01]  /*16e0*/  USHF.R.U32.HI UR4, URZ, 0x4, UR4 ;  /* 0x000000043f047899 */ /* 0x000fe20008011604 */
[----:B------:R-:W-:Y:S01]  /*16f0*/  UMOV UR5, 0x80000020 ;  /* 0x8000002000057882 */ /* 0x000fe20000000000 */
[----:B------:R-:W-:-:S02]  /*1700*/  UMOV UR7, 0x80000000 ;  /* 0x8000000000077882 */ /* 0x000fc40000000000 */
[----:B------:R-:W-:Y:S02]  /*1710*/  ULOP3.LUT UR4, UR4, 0x3fff, URZ, 0xc0, !UPT ;  /* 0x00003fff04047892 */ /* 0x000fe4000f8ec03f */
[----:B------:R-:W-:Y:S02]  /*1720*/  UIADD3 UR11, UR10, 0x200, URZ ;  /* 0x000002000a0b7890 */ /* 0x000fe4000fffe03f */
[----:B------:R-:W-:-:S03]  /*1730*/  ULOP3.LUT UR8, UR4, 0x10000, URZ, 0xfc, !UPT ;  /* 0x0001000004087892 */ /* 0x000fc6000f8efc3f */
[----:B------:R-:W-:Y:S01]  /*1740*/  UMOV UR4, UR10 ;  /* 0x0000000a00047c82 */ /* 0x000fe20008000000 */
[----:B------:R-:W-:-:S07]  /*1750*/  ULEA UR9, UR41, UR8, 0x5 ;  /* 0x0000000829097291 */ /* 0x000fce000f8e283f */
[----:B------:R-:W-:Y:S02]  /*1760*/  UMOV UR6, UR9 ;  /* 0x0000000900067c82 */ /* 0x000fe40008000000 */
[----:B------:R-:W-:Y:S01]  /*1770*/  HGMMA.64x8x16.F32 R28, gdesc[UR4], RZ, !UPT, gsb0 ;  /* 0x00000000041c79f0 */ /* 0x000fe2000c0008ff */
[----:B------:R-:W-:Y:S01]  /*1780*/  UMOV UR4, UR11 ;  /* 0x0000000b00047c82 */ /* 0x000fe20008000000 */
[----:B------:R-:W-:Y:S01]  /*1790*/  UMOV UR5, 0x80000020 ;  /* 0x8000002000057882 */ /* 0x000fe20000000000 */
[----:B------:R-:W-:Y:S02]  /*17a0*/  WARPGROUP.DEPBAR.LE gsb0, 0x0 ;  /* 0x00008000000079c5 */ /* 0x000fe40000010000 */
[----:B------:R-:W-:-:S06]  /*17b0*/  WARPGROUP.ARRIVE ;  /* 0x00000000000079c5 */ /* 0x000fcc0000000000 */
[----:B------:R-:W-:Y:S01]  /*17c0*/  HGMMA.64x8x16.F32 R24, gdesc[UR4], RZ, !UPT, gsb0 ;  /* 0x00000000041879f0 */ /* 0x000fe2000c0008ff */
[----:B------:R-:W-:Y:S02]  /*17d0*/  UIADD3 UR4, UR10, 0x2, URZ ;  /* 0x000000020a047890 */ /* 0x000fe4000fffe03f */
[----:B------:R-:W-:Y:S01]  /*17e0*/  UIADD3 UR6, UR9, 0x2, URZ ;  /* 0x0000000209067890 */ /* 0x000fe2000fffe03f */
[----:B------:R-:W-:Y:S01]  /*17f0*/  UMOV UR5, 0x80000020 ;  /* 0x8000002000057882 */ /* 0x000fe20000000000 */
[----:B------:R-:W-:Y:S01]  /*1800*/  UMOV UR7, 0x80000000 ;  /* 0x8000000000077882 */ /* 0x000fe20000000000 */
[----:B------:R-:W-:Y:S01]  /*1810*/  UIADD3 UR10, UR10, 0x202, URZ ;  /* 0x000002020a0a7890 */ /* 0x000fe2000fffe03f */
[----:B------:R-:W-:Y:S02]  /*1820*/  WARPGROUP.DEPBAR.LE gsb0, 0x0 ;  /* 0x00008000000079c5 */ /* 0x000fe40000010000 */
[----:B------:R-:W-:-:S06]  /*1830*/  WARPGROUP.ARRIVE ;  /* 0x00000000000079c5 */ /* 0x000fcc0000000000 */
[----:B------:R-:W-:Y:S01]  /*1840*/  HGMMA.64x8x16.F32 R28, gdesc[UR4], R28, gsb0 ;  /* 0x00000000041c79f0 */ /* 0x000fe2000800081c */
[----:B------:R-:W-:Y:S01]  /*1850*/  UMOV UR4, UR10 ;  /* 0x0000000a00047c82 */ /* 0x000fe20008000000 */
[----:B------:R-:W-:Y:S01]  /*1860*/  UMOV UR5, 0x80000020 ;  /* 0x8000002000057882 */ /* 0x000fe20000000000 */
[----:B------:R-:W-:Y:S02]  /*1870*/  WARPGROUP.DEPBAR.LE gsb0, 0x0 ;  /* 0x00008000000079c5 */ /* 0x000fe40000010000 */
[----:B------:R-:W-:-:S06]  /*1880*/  WARPGROUP.ARRIVE ;  /* 0x00000000000079c5 */ /* 0x000fcc0000000000 */
[----:B------:R-:W-:Y:S03]  /*1890*/  HGMMA.64x8x16.F32 R24, gdesc[UR4], R24, gsb0 ;  /* 0x00000000041879f0 */ /* 0x000fe60008000818 */
[----:B------:R-:W-:Y:S02]  /*18a0*/  WARPGROUP.DEPBAR.LE gsb0, 0x0 ;  /* 0x00008000000079c5 */ /* 0x000fe40000010000 */
[----:B------:R-:W-:Y:S05]  /*18b0*/  @!P2 BRA `(.L_x_19) ;  /* 0x000000040014a947 */ /* 0x000fea0003800000 */
[----:B------:R-:W-:Y:S01]  /*18c0*/  UIADD3 UR4, UR41, 0x1, URZ ;  /* 0x0000000129047890 */ /* 0x000fe2000fffe03f */
[----:B01----:R-:W-:Y:S01]  /*18d0*/  IMAD.U32 R0, RZ, RZ, UR44 ;  /* 0x0000002cff007e24 */ /* 0x003fe2000f8e00ff */
[----:B------:R-:W-:Y:S02]  /*18e0*/  UMOV UR10, UR41 ;  /* 0x00000029000a7c82 */ /* 0x000fe40008000000 */
[----:B------:R-:W-:-:S04]  /*18f0*/  UISETP.NE.AND UP0, UPT, UR4, 0x12, UPT ;  /* 0x000000120400788c */ /* 0x000fc8000bf05270 */
[----:B------:R-:W-:Y:S02]  /*1900*/  USEL UR5, URZ, 0x1, UP0 ;  /* 0x000000013f057887 */ /* 0x000fe40008000000 */
[----:B------:R-:W-:Y:S02]  /*1910*/  USEL UR9, UR4, URZ, UP0 ;  /* 0x0000003f04097287 */ /* 0x000fe40008000000 */
[----:B------:R-:W-:-:S06]  /*1920*/  ULOP3.LUT UR5, UR40, UR5, URZ, 0x3c, !UPT ;  /* 0x0000000528057292 */ /* 0x000fcc000f8e3c3f */
[----:B------:R-:W-:-:S07]  /*1930*/  IMAD.U32 R4, RZ, RZ, UR5 ;  /* 0x00000005ff047e24 */ /* 0x000fce000f8e00ff */
.L_x_26:
[----:B01----:R-:W-:Y:S05]  /*1940*/  @!P0 BRA `(.L_x_20) ;  /* 0x0000000000048947 */ /* 0x003fea0003800000 */
[----:B------:R-:W-:Y:S01]  /*1950*/  BPT.TRAP 0x1 ;  /* 0x000000040000795c */ /* 0x000fe20000300000 */
.L_x_20:
[----:B------:R-:W0:Y:S01]  /*1960*/  S2UR UR5, SR_CgaCtaId ;  /* 0x00000000000579c3 */ /* 0x000e220000008800 */
[----:B------:R-:W-:Y:S01]  /*1970*/  UMOV UR4, 0x400 ;  /* 0x0000040000047882 */ /* 0x000fe20000000000 */
[----:B------:R-:W-:Y:S01]  /*1980*/  SHF.L.U32 R2, R4, 0x1f, RZ ;  /* 0x0000001f04027819 */ /* 0x000fe200000006ff */
[----:B0-----:R-:W-:-:S04]  /*1990*/  ULEA UR14, UR5, UR4, 0x18 ;  /* 0x00000004050e7291 */ /* 0x001fc8000f8ec03f */
[----:B------:R-:W-:-:S09]  /*19a0*/  ULEA UR4, UR9, UR14, 0x3 ;  /* 0x0000000e09047291 */ /* 0x000fd2000f8e183f */
[----:B------:R0:W1:Y:S01]  /*19b0*/  SYNCS.PHASECHK.TRANS64.TRYWAIT P1, [UR4], R2 ;  /* 0x00000002ff0075a7 */ /* 0x0000620008020144 */
[----:B------:R-:W-:Y:S05]  /*19c0*/  @!P0 BRA `(.L_x_21) ;  /* 0x0000000000048947 */ /* 0x000fea0003800000 */
[----:B------:R-:W-:Y:S01]  /*19d0*/  BPT.TRAP 0x1 ;  /* 0x000000040000795c */ /* 0x000fe20000300000 */
.L_x_21:
[----:B-1----:R-:W-:Y:S05]  /*19e0*/  @P1 BRA `(.L_x_22) ;  /* 0x0000000000081947 */ /* 0x002fea0003800000 */
[----:B------:R-:W1:Y:S02]  /*19f0*/  SYNCS.PHASECHK.TRANS64.TRYWAIT P1, [UR4], R2 ;  /* 0x00000002ff0075a7 */ /* 0x000e640008020144 */
[----:B-1----:R-:W-:Y:S05]  /*1a00*/  @!P1 BRA `(.L_x_23) ;  /* 0x0000003800149947 */ /* 0x002fea0003800000 */
.L_x_22:
[----:B------:R-:W-:Y:S01]  /*1a10*/  ULEA UR11, UR9, UR8, 0x5 ;  /* 0x00000008090b7291 */ /* 0x000fe2000f8e283f */
[----:B------:R-:W-:Y:S01]  /*1a20*/  WARPGROUP.ARRIVE ;  /* 0x00000000000079c5 */ /* 0x000fe20000000000 */
[----:B------:R-:W-:Y:S01]  /*1a30*/  UIMAD UR12, UR9, 0x300, UR45 ;  /* 0x00000300090c78a4 */ /* 0x000fe2000f8e022d */
[----:B------:R-:W-:Y:S01]  /*1a40*/  UMOV UR7, 0x80000000 ;  /* 0x8000000000077882 */ /* 0x000fe20000000000 */
[----:B------:R-:W-:Y:S02]  /*1a50*/  UMOV UR5, 0x80000020 ;  /* 0x8000002000057882 */ /* 0x000fe40000000000 */
[----:B------:R-:W-:Y:S01]  /*1a60*/  UIADD3 UR13, UR12, 0x200, URZ ;  /* 0x000002000c0d7890 */ /* 0x000fe2000fffe03f */
[----:B------:R-:W-:Y:S02]  /*1a70*/  UMOV UR6, UR11 ;  /* 0x0000000b00067c82 */ /* 0x000fe40008000000 */
[----:B------:R-:W-:Y:S02]  /*1a80*/  UMOV UR4, UR12 ;  /* 0x0000000c00047c82 */ /* 0x000fe40008000000 */
[----:B------:R-:W-:Y:S01]  /*1a90*/  HGMMA.64x8x16.F32 R28, gdesc[UR4], R28, gsb0 ;  /* 0x00000000041c79f0 */ /* 0x000fe2000800081c */
[----:B------:R-:W-:Y:S01]  /*1aa0*/  UMOV UR5, 0x80000020 ;  /* 0x8000002000057882 */ /* 0x000fe20000000000 */
[----:B------:R-:W-:Y:S01]  /*1ab0*/  UMOV UR4, UR13 ;  /* 0x0000000d00047c82 */ /* 0x000fe20008000000 */
[----:B------:R-:W-:-:S02]  /*1ac0*/  WARPGROUP.DEPBAR.LE gsb0, 0x0 ;  /* 0x00008000000079c5 */ /* 0x000fc40000010000 */
[----:B------:R-:W-:-:S06]  /*1ad0*/  WARPGROUP.ARRIVE ;  /* 0x00000000000079c5 */ /* 0x000fcc0000000000 */
[----:B------:R-:W-:Y:S01]  /*1ae0*/  HGMMA.64x8x16.F32 R24, gdesc[UR4], R24, gsb0 ;  /* 0x00000000041879f0 */ /* 0x000fe20008000818 */
        /* <DEDUP_REMOVED lines=15> */
[----:B------:R-:W-:Y:S01]  /*1be0*/  BPT.TRAP 0x1 ;  /* 0x000000040000795c */ /* 0x000fe20000300000 */
.L_x_24:
[----:B------:R-:W-:Y:S01]  /*1bf0*/  ULEA UR4, UR10, UR14, 0x3 ;  /* 0x0000000e0a047291 */ /* 0x000fe2000f8e183f */
[----:B------:R-:W-:-:S03]  /*1c00*/  ISETP.GT.U32.AND P1, PT, R18, 0x1, PT ;  /* 0x000000011200780c */ /* 0x000fc60003f24070 */
[----:B------:R-:W-:-:S04]  /*1c10*/  UIADD3 UR4, UR4, 0x90, URZ ;  /* 0x0000009004047890 */ /* 0x000fc8000fffe03f */
[----:B------:R-:W-:-:S09]  /*1c20*/  UPRMT UR4, URZ, 0x654, UR4 ;  /* 0x000006543f047896 */ /* 0x000fd20008000004 */
[----:B------:R-:W-:Y:S01]  /*1c30*/  SYNCS.ARRIVE.TRANS64.RED.A1T0 RZ, [UR4], RZ ;  /* 0x000000ffffff79a7 */ /* 0x000fe20008100404 */
[----:B------:R-:W-:Y:S05]  /*1c40*/  @P1 BRA `(.L_x_25) ;  /* 0x0000000000041947 */ /* 0x000fea0003800000 */
[----:B------:R-:W-:Y:S01]  /*1c50*/  BPT.TRAP 0x1 ;  /* 0x000000040000795c */ /* 0x000fe20000300000 */
.L_x_25:
[----:B------:R-:W-:Y:S01]  /*1c60*/  UIADD3 UR9, UR9, 0x1, URZ ;  /* 0x0000000109097890 */ /* 0x000fe2000fffe03f */
[C---:B------:R-:W-:Y:S01]  /*1c70*/  ISETP.GT.AND P1, PT, R0.reuse, 0x1, PT ;  /* 0x000000010000780c */ /* 0x040fe20003f24270 */
[----:B------:R-:W-:Y:S01]  /*1c80*/  UIADD3 UR10, UR10, 0x1, URZ ;  /* 0x000000010a0a7890 */ /* 0x000fe2000fffe03f */
[----:B------:R-:W-:Y:S01]  /*1c90*/  VIADD R0, R0, 0xffffffff ;  /* 0xffffffff00007836 */ /* 0x000fe20000000000 */
[----:B------:R-:W-:Y:S02]  /*1ca0*/  UISETP.NE.AND UP0, UPT, UR9, 0x12, UPT ;  /* 0x000000120900788c */ /* 0x000fe4000bf05270 */
[----:B------:R-:W-:Y:S02]  /*1cb0*/  UISETP.NE.AND UP1, UPT, UR10, 0x12, UPT ;  /* 0x000000120a00788c */ /* 0x000fe4000bf25270 */
[----:B------:R-:W-:Y:S02]  /*1cc0*/  USEL UR4, URZ, 0x1, UP0 ;  /* 0x000000013f047887 */ /* 0x000fe40008000000 */
[----:B------:R-:W-:-:S02]  /*1cd0*/  USEL UR9, UR9, URZ, UP0 ;  /* 0x0000003f09097287 */ /* 0x000fc40008000000 */
[----:B------:R-:W-:Y:S02]  /*1ce0*/  USEL UR10, UR10, URZ, UP1 ;  /* 0x0000003f0a0a7287 */ /* 0x000fe40008800000 */
[----:B------:R-:W-:Y:S01]  /*1cf0*/  LOP3.LUT R4, R4, UR4, RZ, 0x3c, !PT ;  /* 0x0000000404047c12 */ /* 0x000fe2000f8e3cff */
[----:B------:R-:W-:Y:S09]  /*1d00*/  @P1 BRA `(.L_x_26) ;  /* 0xfffffffc000c1947 */ /* 0x000ff2000383ffff */
.L_x_19:
[----:B01----:R-:W0:Y:S02]  /*1d10*/  LDC R0, c[0x0][0x28c] ;  /* 0x0000a300ff007b82 */ /* 0x003e240000000800 */
[----:B0-----:R-:W-:-:S13]  /*1d20*/  ISETP.GE.AND P1, PT, R0, 0x1, PT ;  /* 0x000000010000780c */ /* 0x001fda0003f26270 */
[----:B------:R-:W-:Y:S05]  /*1d30*/  @!P1 BRA `(.L_x_27) ;  /* 0x0000000000409947 */ /* 0x000fea0003800000 */
[----:B------:R-:W-:Y:S05]  /*1d40*/  @!P0 BRA `(.L_x_28) ;  /* 0x0000000000048947 */ /* 0x000fea0003800000 */
[----:B------:R-:W-:Y:S01]  /*1d50*/  BPT.TRAP 0x1 ;  /* 0x000000040000795c */ /* 0x000fe20000300000 */
.L_x_28:
[----:B------:R-:W0:Y:S01]  /*1d60*/  S2UR UR7, SR_CgaCtaId ;  /* 0x00000000000779c3 */ /* 0x000e220000008800 */
[----:B------:R-:W-:Y:S01]  /*1d70*/  UIADD3 UR6, UR44, UR41, URZ ;  /* 0x000000292c067290 */ /* 0x000fe2000fffe03f */
[----:B------:R-:W-:-:S03]  /*1d80*/  ISETP.GT.U32.AND P0, PT, R18, 0x1, PT ;  /* 0x000000011200780c */ /* 0x000fc60003f04070 */
[----:B------:R-:W-:-:S04]  /*1d90*/  UIMAD.WIDE.U32 UR4, UR6, 0x38e38e39, URZ ;  /* 0x38e38e39060478a5 */ /* 0x000fc8000f8e003f */
[----:B------:R-:W-:-:S03]  /*1da0*/  USHF.R.U32.HI UR4, URZ, 0x2, UR5 ;  /* 0x000000023f047899 */ /* 0x000fc60008011605 */
[----:B------:R-:W-:Y:S01]  /*1db0*/  UMOV UR5, 0x400 ;  /* 0x0000040000057882 */ /* 0x000fe20000000000 */
[----:B------:R-:W-:Y:S02]  /*1dc0*/  UIMAD UR6, UR4, -0x12, UR6 ;  /* 0xffffffee040678a4 */ /* 0x000fe4000f8e0206 */
[----:B0-----:R-:W-:-:S04]  /*1dd0*/  ULEA UR5, UR7, UR5, 0x18 ;  /* 0x0000000507057291 */ /* 0x001fc8000f8ec03f */
[----:B------:R-:W-:-:S04]  /*1de0*/  ULEA UR6, UR6, UR5, 0x3 ;  /* 0x0000000506067291 */ /* 0x000fc8000f8e183f */
[----:B------:R-:W-:-:S04]  /*1df0*/  UIADD3 UR6, UR6, 0x90, URZ ;  /* 0x0000009006067890 */ /* 0x000fc8000fffe03f */
[----:B------:R-:W-:-:S09]  /*1e00*/  UPRMT UR6, URZ, 0x654, UR6 ;  /* 0x000006543f067896 */ /* 0x000fd20008000006 */
[----:B------:R-:W-:Y:S01]  /*1e10*/  SYNCS.ARRIVE.TRANS64.RED.A1T0 RZ, [UR6], RZ ;  /* 0x000000ffffff79a7 */ /* 0x000fe20008100406 */
[----:B------:R-:W-:Y:S05]  /*1e20*/  @P0 BRA `(.L_x_27) ;  /* 0x0000000000040947 */ /* 0x000fea0003800000 */
[----:B------:R-:W-:Y:S01]  /*1e30*/  BPT.TRAP 0x1 ;  /* 0x000000040000795c */ /* 0x000fe20000300000 */
.L_x_27:
[----:B------:R-:W-:Y:S01]  /*1e40*/  IMAD.SHL.U32 R20, R46, 0x8, RZ ;  /* 0x000000082e147824 */ /* 0x000fe200078e00ff */
[----:B------:R-:W-:Y:S01]  /*1e50*/  UIADD3 UR41, UR43, UR41, URZ ;  /* 0x000000292b297290 */ /* 0x000fe2000fffe03f */
[----:B------:R-:W-:Y:S01]  /*1e60*/  IMAD R6, R45, 0xc0, RZ ;  /* 0x000000c02d067824 */ /* 0x000fe200078e02ff */
[----:B------:R-:W-:Y:S01]  /*1e70*/  ULDC UR7, c[0x0][0x288] ;  /* 0x0000a20000077ab9 */ /* 0x000fe20000000800 */
[----:B------:R-:W-:Y:S01]  /*1e80*/  ULDC UR10, c[0x0][0x284] ;  /* 0x0000a100000a7ab9 */ /* 0x000fe20000000800 */
[----:B------:R-:W-:Y:S01]  /*1e90*/  UISETP.GT.U32.AND UP0, UPT, UR41, 0x11, UPT ;  /* 0x000000112900788c */ /* 0x000fe2000bf04070 */
[----:B------:R-:W-:Y:S01]  /*1ea0*/  ISETP.GE.AND P0, PT, R20, UR7, PT ;  /* 0x0000000714007c0c */ /* 0x000fe2000bf06270 */
[----:B------:R-:W-:Y:S01]  /*1eb0*/  UISETP.GE.U32.AND UP1, UPT, UR43, 0x12, UPT ;  /* 0x000000122b00788c */ /* 0x000fe2000bf26070 */
[----:B------:R-:W-:Y:S01]  /*1ec0*/  SHF.R.S32.HI R21, RZ, 0x1f, R33 ;  /* 0x0000001fff157819 */ /* 0x000fe20000011421 */
[----:B------:R-:W-:Y:S01]  /*1ed0*/  UISETP.LT.U32.AND UP0, UPT, UR43, 0x12, UP0 ;  /* 0x000000122b00788c */ /* 0x000fe20008701070 */
[----:B------:R-:W-:Y:S01]  /*1ee0*/  ISETP.GE.OR P0, PT, R6, UR10, P0 ;  /* 0x0000000a06007c0c */ /* 0x000fe20008706670 */
[----:B------:R-:W-:Y:S01]  /*1ef0*/  UIMAD.WIDE.U32 UR4, UR41, 0x38e38e39, URZ ;  /* 0x38e38e39290478a5 */ /* 0x000fe2000f8e003f */
[----:B------:R-:W-:Y:S01]  /*1f00*/  LOP3.LUT R2, R20, 0x6, R41, 0xf8, !PT ;  /* 0x0000000614027812 */ /* 0x000fe200078ef829 */
[----:B------:R-:W-:Y:S01]  /*1f10*/  USEL UR6, URZ, 0x1, !UP0 ;  /* 0x000000013f067887 */ /* 0x000fe2000c000000 */
[----:B------:R-:W-:-:S02]  /*1f20*/  ULDC.64 UR8, c[0x0][0x5d0] ;  /* 0x0001740000087ab9 */ /* 0x000fc40000000a00 */
[----:B------:R-:W-:Y:S01]  /*1f30*/  SHF.R.S32.HI R3, RZ, 0x1f, R2 ;  /* 0x0000001fff037819 */ /* 0x000fe20000011402 */
[----:B------:R-:W-:Y:S01]  /*1f40*/  IMAD R0, R21, UR8, RZ ;  /* 0x0000000815007c24 */ /* 0x000fe2000f8e02ff */
[----:B------:R-:W-:Y:S02]  /*1f50*/  USHF.R.U32.HI UR4, URZ, 0x2, UR5 ;  /* 0x000000023f047899 */ /* 0x000fe40008011605 */
[----:B------:R-:W-:Y:S01]  /*1f60*/  ULOP3.LUT UR40, UR40, UR6, URZ, 0x3c, !UPT ;  /* 0x0000000628287292 */ /* 0x000fe2000f8e3c3f */
[C---:B------:R-:W-:Y:S01]  /*1f70*/  IMAD R7, R33.reuse, UR9, R0 ;  /* 0x0000000921077c24 */ /* 0x040fe2000f8e0200 */
[----:B------:R-:W-:Y:S01]  /*1f80*/  UIMAD UR41, UR4, -0x12, UR41 ;  /* 0xffffffee042978a4 */ /* 0x000fe2000f8e0229 */
[----:B------:R-:W-:Y:S01]  /*1f90*/  IMAD.WIDE.U32 R4, R33, UR8, R2 ;  /* 0x0000000821047c25 */ /* 0x000fe2000f8e0002 */
[----:B------:R-:W-:-:S03]  /*1fa0*/  @UP1 ULOP3.LUT UR40, UR40, 0x1, UR4, 0x78, !UPT ;  /* 0x0000000128281892 */ /* 0x000fc6000f8e7804 */
[----:B------:R-:W-:Y:S02]  /*1fb0*/  IMAD.IADD R5, R5, 0x1, R7 ;  /* 0x0000000105057824 */ /* 0x000fe400078e0207 */
[----:B------:R-:W-:Y:S01]  /*1fc0*/  IMAD.MOV.U32 R0, RZ, RZ, -0x1 ;  /* 0xffffffffff007424 */ /* 0x000fe200078e00ff */
[----:B------:R-:W-:Y:S06]  /*1fd0*/  @P0 BRA `(.L_x_29) ;  /* 0x0000000c00900947 */ /* 0x000fec0003800000 */
[----:B------:R-:W0:Y:S01]  /*1fe0*/  LDC.64 R12, c[0x0][0x5c8] ;  /* 0x00017200ff0c7b82 */ /* 0x000e220000000a00 */
[----:B-----5:R-:W-:Y:S01]  /*1ff0*/  FSETP.NEU.AND P0, PT, R34, RZ, PT ;  /* 0x000000ff2200720b */ /* 0x020fe20003f0d000 */
[----:B------:R-:W-:Y:S01]  /*2000*/  IMAD.WIDE R10, R45, 0xc0, R22 ;  /* 0x000000c02d0a7825 */ /* 0x000fe200078e0216 */
[----:B------:R-:W-:Y:S03]  /*2010*/  BSSY B0, `(.L_x_29) ;  /* 0x00000e0000007945 */ /* 0x000fe60003800000 */
[-C--:B0-----:R-:W-:Y:S02]  /*2020*/  IMAD R6, R11, R12.reuse, RZ ;  /* 0x0000000c0b067224 */ /* 0x081fe400078e02ff */
[----:B------:R-:W-:-:S04]  /*2030*/  IMAD.WIDE.U32 R52, R10, R12, R4 ;  /* 0x0000000c0a347225 */ /* 0x000fc800078e0004 */
[----:B------:R-:W-:-:S04]  /*2040*/  IMAD R5, R10, R13, R6 ;  /* 0x0000000d0a057224 */ /* 0x000fc800078e0206 */
[----:B------:R-:W-:Y:S01]  /*2050*/  IMAD.IADD R57, R53, 0x1, R5 ;  /* 0x0000000135397824 */ /* 0x000fe200078e0205 */
[----:B------:R-:W-:Y:S06]  /*2060*/  @!P0 BRA `(.L_x_30) ;  /* 0x0000000800948947 */ /* 0x000fec0003800000 */
[----:B------:R-:W0:Y:S01]  /*2070*/  LDC.64 R6, c[0x0][0x5b8] ;  /* 0x00016e00ff067b82 */ /* 0x000e220000000a00 */
[----:B------:R-:W-:Y:S01]  /*2080*/  SHF.R.S32.HI R9, RZ, 0x1f, R2 ;  /* 0x0000001fff097819 */ /* 0x000fe20000011402 */
[----:B------:R-:W-:Y:S01]  /*2090*/  IMAD R64, R45, -0xc0, R44 ;  /* 0xffffff402d407824 */ /* 0x000fe200078e022c */
[----:B------:R-:W-:Y:S01]  /*20a0*/  ULDC.64 UR4, c[0x0][0x5c0] ;  /* 0x0001700000047ab9 */ /* 0x000fe20000000a00 */
[----:B------:R-:W-:-:S03]  /*20b0*/  IMAD.IADD R62, R35, 0x1, -R20 ;  /* 0x00000001233e7824 */ /* 0x000fc600078e0a14 */
[----:B------:R-:W-:Y:S01]  /*20c0*/  ISETP.GT.AND P1, PT, R64, RZ, PT ;  /* 0x000000ff4000720c */ /* 0x000fe20003f24270 */
[----:B------:R-:W1:Y:S03]  /*20d0*/  LDC.64 R14, c[0x0][0x5b0] ;  /* 0x00016c00ff0e7b82 */ /* 0x000e660000000a00 */
[----:B------:R-:W-:-:S05]  /*20e0*/  ISETP.GT.AND P2, PT, R62, RZ, P1 ;  /* 0x000000ff3e00720c */ /* 0x000fca0000f44270 */
[----:B------:R-:W2:Y:S01]  /*20f0*/  LDC.64 R4, c[0x0][0x5a8] ;  /* 0x00016a00ff047b82 */ /* 0x000ea20000000a00 */
[----:B0-----:R-:W-:-:S04]  /*2100*/  IMAD R8, R21, R6, RZ ;  /* 0x0000000615087224 */ /* 0x001fc800078e02ff */
[----:B------:R-:W-:Y:S02]  /*2110*/  IMAD R61, R33, R7, R8 ;  /* 0x00000007213d7224 */ /* 0x000fe400078e0208 */
[----:B------:R-:W-:Y:S02]  /*2120*/  IMAD.MOV.U32 R8, RZ, RZ, R2 ;  /* 0x000000ffff087224 */ /* 0x000fe400078e0002 */
[----:B-1----:R-:W-:Y:S02]  /*2130*/  IMAD R7, R11, R14, RZ ;  /* 0x0000000e0b077224 */ /* 0x002fe400078e02ff */
[----:B------:R-:W-:-:S04]  /*2140*/  IMAD.WIDE.U32 R54, R33, R6, R8 ;  /* 0x0000000621367225 */ /* 0x000fc800078e0008 */
[----:B------:R-:W-:Y:S02]  /*2150*/  IMAD.IADD R47, R55, 0x1, R61 ;  /* 0x00000001372f7824 */ /* 0x000fe400078e023d */
[----:B------:R-:W-:Y:S02]  /*2160*/  IMAD.MOV.U32 R46, RZ, RZ, R54 ;  /* 0x000000ffff2e7224 */ /* 0x000fe400078e0036 */
[C---:B------:R-:W-:Y:S02]  /*2170*/  IMAD R63, R10.reuse, R15, R7 ;  /* 0x0000000f0a3f7224 */ /* 0x040fe400078e0207 */
[----:B------:R-:W-:-:S04]  /*2180*/  IMAD.WIDE.U32 R20, R10, R14, R46 ;  /* 0x0000000e0a147225 */ /* 0x000fc800078e002e */
[----:B------:R-:W-:Y:S01]  /*2190*/  IMAD.IADD R7, R21, 0x1, R63 ;  /* 0x0000000115077824 */ /* 0x000fe200078e023f */
[----:B--2---:R-:W-:-:S04]  /*21a0*/  LEA R48, P0, R20, R4, 0x1 ;  /* 0x0000000414307211 */ /* 0x004fc800078008ff */
[----:B------:R-:W-:-:S05]  /*21b0*/  LEA.HI.X R49, R20, R5, R7, 0x1, P0 ;  /* 0x0000000514317211 */ /* 0x000fca00000f0c07 */
[----:B------:R-:W2:Y:S01]  /*21c0*/  @P2 LDG.E.LTC128B.U16 R7, desc[UR38][R48.64] ;  /* 0x0000002630072981 */ /* 0x000ea2000c1e1520 */
[----:B------:R-:W-:Y:S01]  /*21d0*/  LEA R20, P0, R52, UR4, 0x1 ;  /* 0x0000000434147c11 */ /* 0x000fe2000f8008ff */
[----:B------:R-:W-:Y:S01]  /*21e0*/  IMAD.WIDE.U32 R50, R10, R14, R8 ;  /* 0x0000000e0a327225 */ /* 0x000fe200078e0008 */
[----:B------:R-:W-:Y:S01]  /*21f0*/  ISETP.GT.AND P1, PT, R62, 0x1, P1 ;  /* 0x000000013e00780c */ /* 0x000fe20000f24270 */
[----:B------:R-:W-:Y:S02]  /*2200*/  BSSY B1, `(.L_x_31) ;  /* 0x0000010000017945 */ /* 0x000fe40003800000 */
[----:B------:R-:W-:Y:S02]  /*2210*/  IMAD.IADD R51, R63, 0x1, R51 ;  /* 0x000000013f337824 */ /* 0x000fe400078e0233 */
[----:B------:R-:W-:-:S04]  /*2220*/  IMAD.WIDE.U32 R50, R33, R6, R50 ;  /* 0x0000000621327225 */ /* 0x000fc800078e0032 */
[----:B--2---:R-:W-:-:S05]  /*2230*/  HADD2.F32 R21, -RZ, R7.H0_H0 ;  /* 0x20000007ff157230 */ /* 0x004fca0000004100 */
[----:B------:R-:W-:-:S04]  /*2240*/  FMUL R21, R21, R34 ;  /* 0x0000002215157220 */ /* 0x000fc80000400000 */
[----:B------:R-:W-:Y:S01]  /*2250*/  FFMA R28, R28, R32, R21 ;  /* 0x000000201c1c7223 */ /* 0x000fe20000000015 */
[----:B------:R-:W-:Y:S02]  /*2260*/  LEA.HI.X R21, R52, UR5, R57, 0x1, P0 ;  /* 0x0000000534157c11 */ /* 0x000fe400080f0c39 */
[----:B------:R-:W-:Y:S02]  /*2270*/  LEA R48, P0, R50, R4, 0x1 ;  /* 0x0000000432307211 */ /* 0x000fe400078008ff */
[----:B------:R-:W-:Y:S01]  /*2280*/  F2FP.F16.F32.PACK_AB R45, RZ, R28 ;  /* 0x0000001cff2d723e */ /* 0x000fe200000000ff */
[----:B------:R-:W-:Y:S01]  /*2290*/  IMAD.IADD R28, R61, 0x1, R51 ;  /* 0x000000013d1c7824 */ /* 0x000fe200078e0233 */
[----:B------:R-:W-:-:S03]  /*22a0*/  SHF.L.U64.HI R51, R14, 0x3, R15 ;  /* 0x000000030e337819 */ /* 0x000fc6000001020f */
[----:B------:R0:W-:Y:S01]  /*22b0*/  @P2 STG.E.U16 desc[UR38][R20.64], R45 ;  /* 0x0000002d14002986 */ /* 0x0001e2000c101526 */
[----:B------:R-:W-:Y:S01]  /*22c0*/  LEA.HI.X R49, R50, R5, R28, 0x1, P0 ;  /* 0x0000000532317211 */ /* 0x000fe200000f0c1c */
[----:B------:R-:W-:Y:S01]  /*22d0*/  IMAD.SHL.U32 R50, R14, 0x8, RZ ;  /* 0x000000080e327824 */ /* 0x000fe200078e00ff */
[----:B------:R-:W-:Y:S06]  /*22e0*/  @!P1 BRA `(.L_x_32) ;  /* 0x0000000000049947 */ /* 0x000fec0003800000 */
[----:B------:R1:W5:Y:S02]  /*22f0*/  LDG.E.LTC128B.U16 R7, desc[UR38][R48.64+0x2] ;  /* 0x0000022630077981 */ /* 0x000364000c1e1520 */
.L_x_32:
[----:B------:R-:W-:Y:S05]  /*2300*/  BSYNC B1 ;  /* 0x0000000000017941 */ /* 0x000fea0003800000 */
.L_x_31:
[----:B0----5:R-:W-:Y:S01]  /*2310*/  HADD2.F32 R45, -RZ, R7.H0_H0 ;  /* 0x20000007ff2d7230 */ /* 0x021fe20000004100 */
[----:B------:R-:W-:Y:S01]  /*2320*/  ISETP.GT.AND P0, PT, R64, 0x8, PT ;  /* 0x000000084000780c */ /* 0x000fe20003f04270 */
[----:B------:R-:W-:Y:S01]  /*2330*/  IMAD.WIDE.U32 R52, R10, R14, R50 ;  /* 0x0000000e0a347225 */ /* 0x000fe200078e0032 */
[----:B------:R-:W-:Y:S03]  /*2340*/  BSSY B1, `(.L_x_33) ;  /* 0x000000d000017945 */ /* 0x000fe60003800000 */
[----:B------:R-:W-:Y:S01]  /*2350*/  FMUL R28, R45, R34 ;  /* 0x000000222d1c7220 */ /* 0x000fe20000400000 */
[----:B------:R-:W-:Y:S01]  /*2360*/  ISETP.GT.AND P2, PT, R62, RZ, P0 ;  /* 0x000000ff3e00720c */ /* 0x000fe20000744270 */
[----:B------:R-:W-:Y:S02]  /*2370*/  IMAD.IADD R57, R63, 0x1, R53 ;  /* 0x000000013f397824 */ /* 0x000fe400078e0235 */
[----:B------:R-:W-:Y:S01]  /*2380*/  FFMA R28, R29, R32, R28 ;  /* 0x000000201d1c7223 */ /* 0x000fe2000000001c */
[----:B------:R-:W-:-:S04]  /*2390*/  IADD3 R29, P3, R54, R52, RZ ;  /* 0x00000034361d7210 */ /* 0x000fc80007f7e0ff */
[----:B------:R-:W-:Y:S01]  /*23a0*/  F2FP.F16.F32.PACK_AB R45, RZ, R28 ;  /* 0x0000001cff2d723e */ /* 0x000fe200000000ff */
[----:B-1----:R-:W-:Y:S01]  /*23b0*/  IMAD.X R48, R57, 0x1, R47, P3 ;  /* 0x0000000139307824 */ /* 0x002fe200018e062f */
[----:B------:R-:W-:-:S03]  /*23c0*/  LEA R28, P3, R29, R4, 0x1 ;  /* 0x000000041d1c7211 */ /* 0x000fc600078608ff */
[----:B------:R0:W-:Y:S01]  /*23d0*/  @P1 STG.E.U16 desc[UR38][R20.64+0x2], R45 ;  /* 0x0000022d14001986 */ /* 0x0001e2000c101526 */
[----:B------:R-:W-:Y:S01]  /*23e0*/  LEA.HI.X R29, R29, R5, R48, 0x1, P3 ;  /* 0x000000051d1d7211 */ /* 0x000fe200018f0c30 */
[----:B------:R-:W-:Y:S08]  /*23f0*/  @!P2 BRA `(.L_x_34) ;  /* 0x000000000004a947 */ /* 0x000ff00003800000 */
[----:B------:R1:W5:Y:S02]  /*2400*/  LDG.E.LTC128B.U16 R7, desc[UR38][R28.64] ;  /* 0x000000261c077981 */ /* 0x000364000c1e1520 */
.L_x_34:
[----:B------:R-:W-:Y:S05]  /*2410*/  BSYNC B1 ;  /* 0x0000000000017941 */ /* 0x000fea0003800000 */
.L_x_33:
[----:B-1---5:R-:W-:Y:S01]  /*2420*/  HADD2.F32 R29, -RZ, R7.H0_H0 ;  /* 0x20000007ff1d7230 */ /* 0x022fe20000004100 */
[----:B------:R-:W-:Y:S01]  /*2430*/  IADD3 R28, P1, R2, R52, RZ ;  /* 0x00000034021c7210 */ /* 0x000fe20007f3e0ff */
[----:B------:R-:W-:Y:S01]  /*2440*/  BSSY B1, `(.L_x_35) ;  /* 0x000000f000017945 */ /* 0x000fe20003800000 */
[----:B------:R-:W-:Y:S02]  /*2450*/  ISETP.GT.AND P0, PT, R62, 0x1, P0 ;  /* 0x000000013e00780c */ /* 0x000fe40000704270 */
[----:B0-----:R-:W-:Y:S01]  /*2460*/  FMUL R45, R29, R34 ;  /* 0x000000221d2d7220 */ /* 0x001fe20000400000 */
[----:B------:R-:W-:Y:S01]  /*2470*/  IMAD.X R29, R9, 0x1, R57, P1 ;  /* 0x00000001091d7824 */ /* 0x000fe200008e0639 */
[----:B------:R-:W-:Y:S02]  /*2480*/  LEA R20, P1, R36, R20, 0x1 ;  /* 0x0000001424147211 */ /* 0x000fe400078208ff */
[----:B------:R-:W-:Y:S01]  /*2490*/  FFMA R45, R30, R32, R45 ;  /* 0x000000201e2d7223 */ /* 0x000fe2000000002d */
[----:B------:R-:W-:Y:S01]  /*24a0*/  IMAD.WIDE.U32 R28, R33, R6, R28 ;  /* 0x00000006211c7225 */ /* 0x000fe200078e001c */
[----:B------:R-:W-:-:S03]  /*24b0*/  LEA.HI.X R21, R36, R21, R39, 0x1, P1 ;  /* 0x0000001524157211 */ /* 0x000fc600008f0c27 */
[----:B------:R-:W-:Y:S01]  /*24c0*/  F2FP.F16.F32.PACK_AB R45, RZ, R45 ;  /* 0x0000002dff2d723e */ /* 0x000fe200000000ff */
[----:B------:R-:W-:Y:S01]  /*24d0*/  IMAD.IADD R29, R61, 0x1, R29 ;  /* 0x000000013d1d7824 */ /* 0x000fe200078e021d */
[----:B------:R-:W-:-:S03]  /*24e0*/  LEA R48, P1, R28, R4, 0x1 ;  /* 0x000000041c307211 */ /* 0x000fc600078208ff */
[----:B------:R0:W-:Y:S01]  /*24f0*/  @P2 STG.E.U16 desc[UR38][R20.64], R45 ;  /* 0x0000002d14002986 */ /* 0x0001e2000c101526 */
[----:B------:R-:W-:Y:S01]  /*2500*/  LEA.HI.X R49, R28, R5, R29, 0x1, P1 ;  /* 0x000000051c317211 */ /* 0x000fe200008f0c1d */
[----:B------:R-:W-:Y:S08]  /*2510*/  @!P0 BRA `(.L_x_36) ;  /* 0x0000000000048947 */ /* 0x000ff00003800000 */
[----:B------:R1:W5:Y:S02]  /*2520*/  LDG.E.LTC128B.U16 R7, desc[UR38][R48.64+0x2] ;  /* 0x0000022630077981 */ /* 0x000364000c1e1520 */
.L_x_36:
[----:B------:R-:W-:Y:S05]  /*2530*/  BSYNC B1 ;  /* 0x0000000000017941 */ /* 0x000fea0003800000 */
.L_x_35:
[----:B------:R-:W-:Y:S01]  /*2540*/  IMAD.MOV.U32 R28, RZ, RZ, R52 ;  /* 0x000000ffff1c7224 */ /* 0x000fe200078e0034 */
[----:B------:R-:W-:Y:S01]  /*2550*/  ISETP.GT.AND P1, PT, R64, 0x80, PT ;  /* 0x000000804000780c */ /* 0x000fe20003f24270 */
[----:B------:R-:W-:Y:S02]  /*2560*/  IMAD.MOV.U32 R29, RZ, RZ, R57 ;  /* 0x000000ffff1d7224 */ /* 0x000fe400078e0039 */
[----:B0----5:R-:W-:Y:S01]  /*2570*/  HADD2.F32 R45, -RZ, R7.H0_H0 ;  /* 0x20000007ff2d7230 */ /* 0x021fe20000004100 */
[----:B------:R-:W-:Y:S01]  /*2580*/  ISETP.GT.AND P2, PT, R62, RZ, P1 ;  /* 0x000000ff3e00720c */ /* 0x000fe20000f44270 */
[----:B------:R-:W-:-:S04]  /*2590*/  IMAD.WIDE.U32 R56, R14, 0x78, R28 ;  /* 0x000000780e387825 */ /* 0x000fc800078e001c */
[----:B------:R-:W-:Y:S01]  /*25a0*/  FMUL R28, R45, R34 ;  /* 0x000000222d1c7220 */ /* 0x000fe20000400000 */
[----:B------:R-:W-:Y:S01]  /*25b0*/  IMAD R53, R15, 0x78, RZ ;  /* 0x000000780f357824 */ /* 0x000fe200078e02ff */
[----:B------:R-:W-:Y:S02]  /*25c0*/  IADD3 R15, P3, R54, R56, RZ ;  /* 0x00000038360f7210 */ /* 0x000fe40007f7e0ff */
[----:B------:R-:W-:Y:S01]  /*25d0*/  FFMA R31, R31, R32, R28 ;  /* 0x000000201f1f7223 */ /* 0x000fe2000000001c */
[----:B------:R-:W-:-:S04]  /*25e0*/  IMAD.IADD R65, R57, 0x1, R53 ;  /* 0x0000000139417824 */ /* 0x000fc800078e0235 */
[----:B------:R-:W-:Y:S01]  /*25f0*/  IMAD.X R30, R65, 0x1, R47, P3 ;  /* 0x00000001411e7824 */ /* 0x000fe200018e062f */
[C---:B------:R-:W-:Y:S02]  /*2600*/  LEA R28, P3, R15.reuse, R4, 0x1 ;  /* 0x000000040f1c7211 */ /* 0x040fe400078608ff */
[----:B------:R-:W-:Y:S02]  /*2610*/  F2FP.F16.F32.PACK_AB R31, RZ, R31 ;  /* 0x0000001fff1f723e */ /* 0x000fe400000000ff */
[----:B------:R-:W-:Y:S02]  /*2620*/  LEA.HI.X R29, R15, R5, R30, 0x1, P3 ;  /* 0x000000050f1d7211 */ /* 0x000fe400018f0c1e */
[----:B------:R-:W-:Y:S01]  /*2630*/  PRMT R15, R7, 0x7610, R15 ;  /* 0x00007610070f7816 */ /* 0x000fe2000000000f */
[----:B------:R0:W-:Y:S05]  /*2640*/  @P0 STG.E.U16 desc[UR38][R20.64+0x2], R31 ;  /* 0x0000021f14000986 */ /* 0x0001ea000c101526 */
[----:B------:R2:W3:Y:S01]  /*2650*/  @P2 LDG.E.LTC128B.U16 R15, desc[UR38][R28.64] ;  /* 0x000000261c0f2981 */ /* 0x0004e2000c1e1520 */
[----:B------:R-:W-:Y:S01]  /*2660*/  IMAD.WIDE.U32 R58, R12, 0xf0, R20 ;  /* 0x000000f00c3a7825 */ /* 0x000fe200078e0014 */
[----:B------:R-:W-:Y:S03]  /*2670*/  BSSY B1, `(.L_x_37) ;  /* 0x0000017000017945 */ /* 0x000fe60003800000 */
[----:B------:R-:W-:-:S02]  /*2680*/  IMAD R45, R13, 0xf0, RZ ;  /* 0x000000f00d2d7824 */ /* 0x000fc400078e02ff */
[----:B0-----:R-:W-:-:S04]  /*2690*/  IMAD.WIDE.U32 R30, R14, 0x78, R50 ;  /* 0x000000780e1e7825 */ /* 0x001fc800078e0032 */
[----:B------:R-:W-:Y:S02]  /*26a0*/  IMAD.IADD R53, R53, 0x1, R31 ;  /* 0x0000000135357824 */ /* 0x000fe400078e021f */
[----:B------:R-:W-:Y:S02]  /*26b0*/  IMAD.MOV.U32 R52, RZ, RZ, R30 ;  /* 0x000000ffff347224 */ /* 0x000fe400078e001e */
[----:B------:R-:W-:Y:S02]  /*26c0*/  IMAD.IADD R13, R59, 0x1, R45 ;  /* 0x000000013b0d7824 */ /* 0x000fe400078e022d */
[----:B-1----:R-:W-:-:S03]  /*26d0*/  IMAD.WIDE.U32 R48, R10, R14, R52 ;  /* 0x0000000e0a307225 */ /* 0x002fc600078e0034 */
[----:B------:R-:W-:-:S04]  /*26e0*/  IADD3 R48, P0, R2, R48, RZ ;  /* 0x0000003002307210 */ /* 0x000fc80007f1e0ff */
[----:B------:R-:W-:Y:S02]  /*26f0*/  IADD3.X R49, R9, R63, R49, P0, !PT ;  /* 0x0000003f09317210 */ /* 0x000fe400007fe431 */
[----:B------:R-:W-:Y:S01]  /*2700*/  ISETP.GT.AND P0, PT, R62, 0x1, P1 ;  /* 0x000000013e00780c */ /* 0x000fe20000f04270 */
[----:B--2---:R-:W-:-:S03]  /*2710*/  IMAD.WIDE.U32 R28, R33, R6, R48 ;  /* 0x00000006211c7225 */ /* 0x004fc600078e0030 */
[----:B------:R-:W-:Y:S01]  /*2720*/  LEA R48, P1, R28, R4, 0x1 ;  /* 0x000000041c307211 */ /* 0x000fe200078208ff */
[----:B---3--:R-:W-:-:S05]  /*2730*/  HADD2.F32 R7, -RZ, R15.H0_H0 ;  /* 0x2000000fff077230 */ /* 0x008fca0000004100 */
[----:B------:R-:W-:-:S04]  /*2740*/  FMUL R7, R7, R34 ;  /* 0x0000002207077220 */ /* 0x000fc80000400000 */
[----:B------:R-:W-:-:S05]  /*2750*/  FFMA R7, R24, R32, R7 ;  /* 0x0000002018077223 */ /* 0x000fca0000000007 */
[----:B------:R-:W-:Y:S01]  /*2760*/  F2FP.F16.F32.PACK_AB R12, RZ, R7 ;  /* 0x00000007ff0c723e */ /* 0x000fe200000000ff */
[----:B------:R-:W-:-:S03]  /*2770*/  IMAD.IADD R7, R61, 0x1, R29 ;  /* 0x000000013d077824 */ /* 0x000fc600078e021d */
[----:B------:R-:W-:Y:S01]  /*2780*/  PRMT R24, R12, 0x7610, R24 ;  /* 0x000076100c187816 */ /* 0x000fe20000000018 */
[----:B------:R-:W-:Y:S01]  /*2790*/  @P2 IMAD.MOV.U32 R12, RZ, RZ, R58 ;  /* 0x000000ffff0c2224 */ /* 0x000fe200078e003a */
[----:B------:R-:W-:-:S04]  /*27a0*/  LEA.HI.X R49, R28, R5, R7, 0x1, P1 ;  /* 0x000000051c317211 */ /* 0x000fc800008f0c07 */
[----:B------:R0:W-:Y:S01]  /*27b0*/  @P2 STG.E.U16 desc[UR38][R12.64], R24 ;  /* 0x000000180c002986 */ /* 0x0001e2000c101526 */
[----:B------:R-:W-:Y:S05]  /*27c0*/  @!P0 BRA `(.L_x_38) ;  /* 0x0000000000048947 */ /* 0x000fea0003800000 */
[----:B------:R1:W5:Y:S02]  /*27d0*/  LDG.E.LTC128B.U16 R15, desc[UR38][R48.64+0x2] ;  /* 0x00000226300f7981 */ /* 0x000364000c1e1520 */
.L_x_38:
[----:B------:R-:W-:Y:S05]  /*27e0*/  BSYNC B1 ;  /* 0x0000000000017941 */ /* 0x000fea0003800000 */
.L_x_37:
[----:B-----5:R-:W-:Y:S01]  /*27f0*/  HADD2.F32 R3, -RZ, R15.H0_H0 ;  /* 0x2000000fff037230 */ /* 0x020fe20000004100 */
[----:B------:R-:W-:Y:S01]  /*2800*/  ISETP.GT.AND P1, PT, R64, 0x88, PT ;  /* 0x000000884000780c */ /* 0x000fe20003f24270 */
[----:B0-----:R-:W-:Y:S01]  /*2810*/  IMAD.IADD R13, R45, 0x1, R59 ;  /* 0x000000012d0d7824 */ /* 0x001fe200078e023b */
[----:B------:R-:W-:Y:S01]  /*2820*/  IADD3 R54, P3, P4, R54, R56, R50 ;  /* 0x0000003836367210 */ /* 0x000fe20007c7e032 */
[----:B------:R-:W-:Y:S02]  /*2830*/  @P0 IMAD.MOV.U32 R12, RZ, RZ, R58 ;  /* 0x000000ffff0c0224 */ /* 0x000fe400078e003a */
[----:B------:R-:W-:Y:S01]  /*2840*/  FMUL R8, R3, R34 ;  /* 0x0000002203087220 */ /* 0x000fe20000400000 */
[----:B------:R-:W-:Y:S02]  /*2850*/  ISETP.GT.AND P2, PT, R62, RZ, P1 ;  /* 0x000000ff3e00720c */ /* 0x000fe40000f44270 */
[----:B------:R-:W-:Y:S01]  /*2860*/  IADD3.X R46, R47, R65, R51, P3, P4 ;  /* 0x000000412f2e7210 */ /* 0x000fe20001fe8433 */
[----:B------:R-:W-:Y:S01]  /*2870*/  FFMA R8, R25, R32, R8 ;  /* 0x0000002019087223 */ /* 0x000fe20000000008 */
[----:B------:R-:W-:-:S04]  /*2880*/  LEA R24, P3, R54, R4, 0x1 ;  /* 0x0000000436187211 */ /* 0x000fc800078608ff */
[----:B------:R-:W-:Y:S02]  /*2890*/  F2FP.F16.F32.PACK_AB R8, RZ, R8 ;  /* 0x00000008ff08723e */ /* 0x000fe400000000ff */
[----:B------:R-:W-:Y:S02]  /*28a0*/  LEA.HI.X R25, R54, R5, R46, 0x1, P3 ;  /* 0x0000000536197211 */ /* 0x000fe400018f0c2e */
[----:B------:R-:W-:Y:S02]  /*28b0*/  PRMT R11, R8, 0x7610, R11 ;  /* 0x00007610080b7816 */ /* 0x000fe4000000000b */
[----:B------:R-:W-:-:S03]  /*28c0*/  PRMT R8, R15, 0x7610, R8 ;  /* 0x000076100f087816 */ /* 0x000fc60000000008 */
[----:B------:R0:W-:Y:S04]  /*28d0*/  @P0 STG.E.U16 desc[UR38][R12.64+0x2], R11 ;  /* 0x0000020b0c000986 */ /* 0x0001e8000c101526 */
[----:B------:R-:W2:Y:S01]  /*28e0*/  @P2 LDG.E.LTC128B.U16 R8, desc[UR38][R24.64] ;  /* 0x0000002618082981 */ /* 0x000ea2000c1e1520 */
[----:B------:R-:W-:Y:S01]  /*28f0*/  IADD3 R30, P0, R50, R30, RZ ;  /* 0x0000001e321e7210 */ /* 0x000fe20007f1e0ff */
[----:B------:R-:W-:Y:S01]  /*2900*/  BSSY B1, `(.L_x_39) ;  /* 0x0000014000017945 */ /* 0x000fe20003800000 */
[----:B------:R-:W-:Y:S02]  /*2910*/  SHF.L.U64.HI R7, R37, 0x1, R38 ;  /* 0x0000000125077819 */ /* 0x000fe40000010226 */
[----:B------:R-:W-:Y:S01]  /*2920*/  ISETP.GT.AND P1, PT, R62, 0x1, P1 ;  /* 0x000000013e00780c */ /* 0x000fe20000f24270 */
[----:B------:R-:W-:-:S02]  /*2930*/  IMAD.X R31, R53, 0x1, R51, P0 ;  /* 0x00000001351f7824 */ /* 0x000fc400000e0633 */
[----:B------:R-:W-:Y:S01]  /*2940*/  IMAD.WIDE.U32 R14, R10, R14, R30 ;  /* 0x0000000e0a0e7225 */ /* 0x000fe200078e001e */
[----:B------:R-:W-:Y:S02]  /*2950*/  LEA R10, P0, R37, R20, 0x1 ;  /* 0x00000014250a7211 */ /* 0x000fe400078008ff */
[----:B------:R-:W-:-:S03]  /*2960*/  IADD3 R2, P3, R2, R14, RZ ;  /* 0x0000000e02027210 */ /* 0x000fc60007f7e0ff */
[----:B0-----:R-:W-:Y:S02]  /*2970*/  IMAD.X R11, R7, 0x1, R21, P0 ;  /* 0x00000001070b7824 */ /* 0x001fe400000e0615 */
[----:B--2---:R-:W-:-:S05]  /*2980*/  HADD2.F32 R3, -RZ, R8.H0_H0 ;  /* 0x20000008ff037230 */ /* 0x004fca0000004100 */
[----:B------:R-:W-:-:S04]  /*2990*/  FMUL R3, R3, R34 ;  /* 0x0000002203037220 */ /* 0x000fc80000400000 */
[----:B------:R-:W-:-:S05]  /*29a0*/  FFMA R3, R26, R32, R3 ;  /* 0x000000201a037223 */ /* 0x000fca0000000003 */
[----:B------:R-:W-:Y:S02]  /*29b0*/  F2FP.F16.F32.PACK_AB R12, RZ, R3 ;  /* 0x00000003ff0c723e */ /* 0x000fe400000000ff */
[----:B------:R-:W-:-:S03]  /*29c0*/  IADD3.X R3, R9, R63, R15, P3, !PT ;  /* 0x0000003f09037210 */ /* 0x000fc60001ffe40f */
[----:B------:R0:W-:Y:S01]  /*29d0*/  @P2 STG.E.U16 desc[UR38][R10.64], R12 ;  /* 0x0000000c0a002986 */ /* 0x0001e2000c101526 */
[----:B------:R-:W-:-:S04]  /*29e0*/  IMAD.WIDE.U32 R6, R33, R6, R2 ;  /* 0x0000000621067225 */ /* 0x000fc800078e0002 */
[----:B------:R-:W-:Y:S01]  /*29f0*/  IMAD.IADD R2, R61, 0x1, R7 ;  /* 0x000000013d027824 */ /* 0x000fe200078e0207 */
[----:B------:R-:W-:-:S04]  /*2a00*/  LEA R4, P0, R6, R4, 0x1 ;  /* 0x0000000406047211 */ /* 0x000fc800078008ff */
[----:B------:R-:W-:Y:S01]  /*2a10*/  LEA.HI.X R5, R6, R5, R2, 0x1, P0 ;  /* 0x0000000506057211 */ /* 0x000fe200000f0c02 */
[----:B------:R-:W-:Y:S08]  /*2a20*/  @!P1 BRA `(.L_x_40) ;  /* 0x0000000000049947 */ /* 0x000ff00003800000 */
[----:B------:R2:W5:Y:S02]  /*2a30*/  LDG.E.LTC128B.U16 R8, desc[UR38][R4.64+0x2] ;  /* 0x0000022604087981 */ /* 0x000564000c1e1520 */
.L_x_40:
[----:B------:R-:W-:Y:S05]  /*2a40*/  BSYNC B1 ;  /* 0x0000000000017941 */ /* 0x000fea0003800000 */
.L_x_39:
[----:B------:R-:W-:Y:S05]  /*2a50*/  @!P1 BRA `(.L_x_41) ;  /* 0x0000000000ec9947 */ /* 0x000fea0003800000 */
[----:B-----5:R-:W-:-:S05]  /*2a60*/  HADD2.F32 R3, -RZ, R8.H0_H0 ;  /* 0x20000008ff037230 */ /* 0x020fca0000004100 */
[----:B------:R-:W-:-:S04]  /*2a70*/  FMUL R2, R3, R34 ;  /* 0x0000002203027220 */ /* 0x000fc80000400000 */
[----:B------:R-:W-:-:S05]  /*2a80*/  FFMA R2, R27, R32, R2 ;  /* 0x000000201b027223 */ /* 0x000fca0000000002 */
[----:B------:R-:W-:-:S05]  /*2a90*/  F2FP.F16.F32.PACK_AB R2, RZ, R2 ;  /* 0x00000002ff02723e */ /* 0x000fca00000000ff */
[----:B------:R3:W-:Y:S01]  /*2aa0*/  STG.E.U16 desc[UR38][R10.64+0x2], R2 ;  /* 0x000002020a007986 */ /* 0x0007e2000c101526 */
[----:B------:R-:W-:Y:S05]  /*2ab0*/  BRA `(.L_x_41) ;  /* 0x0000000000d47947 */ /* 0x000fea0003800000 */
.L_x_30:
[----:B------:R-:W-:Y:S01]  /*2ac0*/  IMAD R5, R45, -0xc0, R44 ;  /* 0xffffff402d057824 */ /* 0x000fe200078e022c */
[----:B------:R-:W-:Y:S01]  /*2ad0*/  ULDC.64 UR4, c[0x0][0x5c0] ;  /* 0x0001700000047ab9 */ /* 0x000fe20000000a00 */
[----:B------:R-:W-:Y:S02]  /*2ae0*/  IMAD R46, R46, -0x8, R35 ;  /* 0xfffffff82e2e7824 */ /* 0x000fe400078e0223 */
[-C--:B------:R-:W-:Y:S01]  /*2af0*/  FMUL R28, R28, R32.reuse ;  /* 0x000000201c1c7220 */ /* 0x080fe20000400000 */
[----:B------:R-:W-:Y:S01]  /*2b00*/  LEA R2, P1, R52, UR4, 0x1 ;  /* 0x0000000434027c11 */ /* 0x000fe2000f8208ff */
[-C--:B------:R-:W-:Y:S01]  /*2b10*/  FMUL R29, R29, R32.reuse ;  /* 0x000000201d1d7220 */ /* 0x080fe20000400000 */
[C---:B------:R-:W-:Y:S01]  /*2b20*/  ISETP.GT.AND P3, PT, R5.reuse, RZ, PT ;  /* 0x000000ff0500720c */ /* 0x040fe20003f64270 */
[-C--:B------:R-:W-:Y:S01]  /*2b30*/  FMUL R30, R30, R32.reuse ;  /* 0x000000201e1e7220 */ /* 0x080fe20000400000 */
[----:B------:R-:W-:Y:S01]  /*2b40*/  ISETP.GT.AND P2, PT, R5, 0x8, PT ;  /* 0x000000080500780c */ /* 0x000fe20003f44270 */
[-C--:B------:R-:W-:Y:S01]  /*2b50*/  FMUL R31, R31, R32.reuse ;  /* 0x000000201f1f7220 */ /* 0x080fe20000400000 */
[----:B------:R-:W-:Y:S01]  /*2b60*/  ISETP.GT.AND P0, PT, R46, RZ, P3 ;  /* 0x000000ff2e00720c */ /* 0x000fe20001f04270 */
[-C--:B------:R-:W-:Y:S01]  /*2b70*/  FMUL R24, R24, R32.reuse ;  /* 0x0000002018187220 */ /* 0x080fe20000400000 */
[C---:B------:R-:W-:Y:S01]  /*2b80*/  ISETP.GT.AND P3, PT, R46.reuse, 0x1, P3 ;  /* 0x000000012e00780c */ /* 0x040fe20001f64270 */
[----:B------:R-:W-:Y:S01]  /*2b90*/  IMAD R13, R13, 0xf0, RZ ;  /* 0x000000f00d0d7824 */ /* 0x000fe200078e02ff */
[----:B------:R-:W-:Y:S01]  /*2ba0*/  ISETP.GT.AND P4, PT, R46, RZ, P2 ;  /* 0x000000ff2e00720c */ /* 0x000fe20001784270 */
[-C--:B------:R-:W-:Y:S01]  /*2bb0*/  FMUL R25, R25, R32.reuse ;  /* 0x0000002019197220 */ /* 0x080fe20000400000 */
[----:B------:R-:W-:Y:S01]  /*2bc0*/  LEA.HI.X R3, R52, UR5, R57, 0x1, P1 ;  /* 0x0000000534037c11 */ /* 0x000fe200088f0c39 */
[----:B------:R-:W-:Y:S01]  /*2bd0*/  FMUL R26, R26, R32 ;  /* 0x000000201a1a7220 */ /* 0x000fe20000400000 */
[----:B------:R-:W-:Y:S01]  /*2be0*/  F2FP.F16.F32.PACK_AB R28, RZ, R28 ;  /* 0x0000001cff1c723e */ /* 0x000fe200000000ff */
[----:B------:R-:W-:Y:S01]  /*2bf0*/  FMUL R27, R27, R32 ;  /* 0x000000201b1b7220 */ /* 0x000fe20000400000 */
[----:B------:R-:W-:-:S02]  /*2c00*/  LEA R4, P5, R36, R2, 0x1 ;  /* 0x0000000224047211 */ /* 0x000fc400078a08ff */
[----:B------:R-:W-:Y:S01]  /*2c10*/  F2FP.F16.F32.PACK_AB R29, RZ, R29 ;  /* 0x0000001dff1d723e */ /* 0x000fe200000000ff */
[----:B------:R-:W-:Y:S01]  /*2c20*/  @P0 STG.E.U16 desc[UR38][R2.64], R28 ;  /* 0x0000001c02000986 */ /* 0x000fe2000c101526 */
[C---:B------:R-:W-:Y:S02]  /*2c30*/  ISETP.GT.AND P1, PT, R5.reuse, 0x80, PT ;  /* 0x000000800500780c */ /* 0x040fe40003f24270 */
[----:B------:R-:W-:Y:S01]  /*2c40*/  ISETP.GT.AND P0, PT, R5, 0x88, PT ;  /* 0x000000880500780c */ /* 0x000fe20003f04270 */
[----:B------:R0:W-:Y:S01]  /*2c50*/  @P3 STG.E.U16 desc[UR38][R2.64+0x2], R29 ;  /* 0x0000021d02003986 */ /* 0x0001e2000c101526 */
[----:B------:R-:W-:Y:S02]  /*2c60*/  F2FP.F16.F32.PACK_AB R30, RZ, R30 ;  /* 0x0000001eff1e723e */ /* 0x000fe400000000ff */
[----:B------:R-:W-:Y:S02]  /*2c70*/  LEA.HI.X R5, R36, R3, R39, 0x1, P5 ;  /* 0x0000000324057211 */ /* 0x000fe400028f0c27 */
[----:B------:R-:W-:-:S02]  /*2c80*/  SHF.L.U64.HI R7, R37, 0x1, R38 ;  /* 0x0000000125077819 */ /* 0x000fc40000010226 */
[----:B------:R-:W-:Y:S01]  /*2c90*/  LEA R8, P3, R37, R4, 0x1 ;  /* 0x0000000425087211 */ /* 0x000fe200078608ff */
[----:B------:R-:W-:Y:S01]  /*2ca0*/  @P4 STG.E.U16 desc[UR38][R4.64], R30 ;  /* 0x0000001e04004986 */ /* 0x000fe2000c101526 */
[C---:B------:R-:W-:Y:S02]  /*2cb0*/  ISETP.GT.AND P4, PT, R46.reuse, RZ, P1 ;  /* 0x000000ff2e00720c */ /* 0x040fe40000f84270 */
[C---:B------:R-:W-:Y:S01]  /*2cc0*/  ISETP.GT.AND P2, PT, R46.reuse, 0x1, P2 ;  /* 0x000000012e00780c */ /* 0x040fe20001744270 */
[--C-:B------:R-:W-:Y:S01]  /*2cd0*/  IMAD.X R9, R7, 0x1, R5.reuse, P3 ;  /* 0x0000000107097824 */ /* 0x100fe200018e0605 */
[----:B------:R-:W-:Y:S01]  /*2ce0*/  ISETP.GT.AND P5, PT, R46, RZ, P0 ;  /* 0x000000ff2e00720c */ /* 0x000fe200007a4270 */
[----:B------:R-:W-:Y:S01]  /*2cf0*/  IMAD.WIDE.U32 R6, R12, 0xf0, R4 ;  /* 0x000000f00c067825 */ /* 0x000fe200078e0004 */
[C---:B------:R-:W-:Y:S02]  /*2d00*/  ISETP.GT.AND P0, PT, R46.reuse, 0x1, P0 ;  /* 0x000000012e00780c */ /* 0x040fe40000704270 */
[----:B------:R-:W-:Y:S01]  /*2d10*/  ISETP.GT.AND P1, PT, R46, 0x1, P1 ;  /* 0x000000012e00780c */ /* 0x000fe20000f24270 */
[C-C-:B0-----:R-:W-:Y:S01]  /*2d20*/  IMAD.IADD R3, R13.reuse, 0x1, R7.reuse ;  /* 0x000000010d037824 */ /* 0x141fe200078e0207 */
[----:B------:R-:W-:Y:S01]  /*2d30*/  F2FP.F16.F32.PACK_AB R31, RZ, R31 ;  /* 0x0000001fff1f723e */ /* 0x000fe200000000ff */
[----:B------:R-:W-:Y:S01]  /*2d40*/  IMAD.IADD R7, R13, 0x1, R7 ;  /* 0x000000010d077824 */ /* 0x000fe200078e0207 */
[----:B------:R-:W-:Y:S01]  /*2d50*/  F2FP.F16.F32.PACK_AB R24, RZ, R24 ;  /* 0x00000018ff18723e */ /* 0x000fe200000000ff */
[----:B------:R-:W-:Y:S01]  /*2d60*/  @P4 IMAD.MOV.U32 R2, RZ, RZ, R6 ;  /* 0x000000ffff024224 */ /* 0x000fe200078e0006 */
[----:B------:R-:W-:Y:S01]  /*2d70*/  F2FP.F16.F32.PACK_AB R25, RZ, R25 ;  /* 0x00000019ff19723e */ /* 0x000fe200000000ff */
[----:B------:R-:W-:Y:S01]  /*2d80*/  @P2 STG.E.U16 desc[UR38][R4.64+0x2], R31 ;  /* 0x0000021f04002986 */ /* 0x000fe2000c101526 */
[----:B------:R-:W-:-:S02]  /*2d90*/  F2FP.F16.F32.PACK_AB R26, RZ, R26 ;  /* 0x0000001aff1a723e */ /* 0x000fc400000000ff */
[----:B------:R-:W-:Y:S01]  /*2da0*/  F2FP.F16.F32.PACK_AB R27, RZ, R27 ;  /* 0x0000001bff1b723e */ /* 0x000fe200000000ff */
[----:B------:R0:W-:Y:S04]  /*2db0*/  @P4 STG.E.U16 desc[UR38][R2.64], R24 ;  /* 0x0000001802004986 */ /* 0x0001e8000c101526 */
[----:B------:R4:W-:Y:S04]  /*2dc0*/  @P1 STG.E.U16 desc[UR38][R6.64+0x2], R25 ;  /* 0x0000021906001986 */ /* 0x0009e8000c101526 */
[----:B------:R4:W-:Y:S01]  /*2dd0*/  @P5 STG.E.U16 desc[UR38][R8.64], R26 ;  /* 0x0000001a08005986 */ /* 0x0009e2000c101526 */
[----:B0-----:R-:W-:-:S02]  /*2de0*/  @P0 IMAD.MOV.U32 R2, RZ, RZ, R8 ;  /* 0x000000ffff020224 */ /* 0x001fc400078e0008 */
[----:B------:R-:W-:-:S05]  /*2df0*/  @P0 IMAD.MOV.U32 R3, RZ, RZ, R9 ;  /* 0x000000ffff030224 */ /* 0x000fca00078e0009 */
[----:B------:R4:W-:Y:S02]  /*2e00*/  @P0 STG.E.U16 desc[UR38][R2.64+0x2], R27 ;  /* 0x0000021b02000986 */ /* 0x0009e4000c101526 */
.L_x_41:
[----:B------:R-:W-:Y:S05]  /*2e10*/  BSYNC B0 ;  /* 0x0000000000007941 */ /* 0x000fea0003800000 */
.L_x_29:
[----:B------:R-:W-:Y:S01]  /*2e20*/  IADD3 R16, P0, R16, UR36, RZ ;  /* 0x0000002410107c10 */ /* 0x000fe2000ff1e0ff */
[----:B------:R-:W-:Y:S01]  /*2e30*/  ULDC.64 UR4, c[0x0][0x650] ;  /* 0x0001940000047ab9 */ /* 0x000fe20000000a00 */
[----:B---34-:R-:W-:Y:S01]  /*2e40*/  PRMT R2, RZ, 0x7610, R2 ;  /* 0x00007610ff027816 */ /* 0x018fe20000000002 */
[----:B------:R-:W-:Y:S01]  /*2e50*/  IMAD.MOV.U32 R46, RZ, RZ, -0x1 ;  /* 0xffffffffff2e7424 */ /* 0x000fe200078e00ff */
[----:B------:R-:W-:Y:S01]  /*2e60*/  IADD3.X R17, R17, UR42, RZ, P0, !PT ;  /* 0x0000002a11117c10 */ /* 0x000fe200087fe4ff */
[----:B------:R-:W-:Y:S01]  /*2e70*/  IMAD.MOV.U32 R33, RZ, RZ, -0x1 ;  /* 0xffffffffff217424 */ /* 0x000fe200078e00ff */
[----:B------:R-:W-:-:S04]  /*2e80*/  ISETP.GE.U32.AND P0, PT, R16, UR4, PT ;  /* 0x0000000410007c0c */ /* 0x000fc8000bf06070 */
[----:B------:R-:W-:-:S13]  /*2e90*/  ISETP.GE.U32.AND.EX P0, PT, R17, UR5, PT, P0 ;  /* 0x0000000511007c0c */ /* 0x000fda000bf06100 */
[----:B------:R-:W-:Y:S05]  /*2ea0*/  @P0 BRA `(.L_x_42) ;  /* 0x0000000400500947 */ /* 0x000fea0003800000 */
[----:B-----5:R-:W3:Y:S01]  /*2eb0*/  LDC.64 R8, c[0x0][0x628] ;  /* 0x00018a00ff087b82 */ /* 0x020ee20000000a00 */
[----:B------:R-:W4:Y:S01]  /*2ec0*/  S2R R14, SR_CTAID.X ;  /* 0x00000000000e7919 */ /* 0x000f220000002500 */
[----:B------:R-:W-:Y:S02]  /*2ed0*/  IMAD.MOV.U32 R6, RZ, RZ, R16 ;  /* 0x000000ffff067224 */ /* 0x000fe400078e0010 */
[----:B------:R-:W-:Y:S01]  /*2ee0*/  IMAD.MOV.U32 R7, RZ, RZ, R17 ;  /* 0x000000ffff077224 */ /* 0x000fe200078e0011 */
[----:B------:R-:W1:Y:S03]  /*2ef0*/  S2R R15, SR_CTAID.Y ;  /* 0x00000000000f7919 */ /* 0x000e660000002600 */
[----:B------:R-:W1:Y:S08]  /*2f00*/  LDC R0, c[0x0][0x630] ;  /* 0x00018c00ff007b82 */ /* 0x000e700000000800 */
[----:B0-----:R-:W0:Y:S01]  /*2f10*/  LDC.64 R12, c[0x0][0x620] ;  /* 0x00018800ff0c7b82 */ /* 0x001e220000000a00 */
[----:B---3--:R-:W-:-:S04]  /*2f20*/  ISETP.NE.U32.AND P0, PT, R8, RZ, PT ;  /* 0x000000ff0800720c */ /* 0x008fc80003f05070 */
[----:B------:R-:W-:-:S13]  /*2f30*/  ISETP.NE.AND.EX P0, PT, R9, RZ, PT, P0 ;  /* 0x000000ff0900720c */ /* 0x000fda0003f05300 */
[----:B01--4-:R-:W-:Y:S05]  /*2f40*/  @!P0 BRA `(.L_x_43) ;  /* 0x0000000000288947 */ /* 0x013fea0003800000 */
[----:B------:R-:W0:Y:S02]  /*2f50*/  LDC R3, c[0x0][0x634] ;  /* 0x00018d00ff037b82 */ /* 0x000e240000000800 */
[----:B0-----:R-:W-:-:S05]  /*2f60*/  IADD3 R7, P0, R16, R3, RZ ;  /* 0x0000000310077210 */ /* 0x001fca0007f1e0ff */
[----:B------:R-:W-:-:S04]  /*2f70*/  IMAD.X R11, RZ, RZ, R17, P0 ;  /* 0x000000ffff0b7224 */ /* 0x000fc800000e0611 */
[----:B------:R-:W-:-:S04]  /*2f80*/  IMAD.WIDE.U32 R2, R11, R8, RZ ;  /* 0x000000080b027225 */ /* 0x000fc800078e00ff */
[----:B--2---:R-:W-:-:S04]  /*2f90*/  IMAD.WIDE.U32 R4, P0, R7, R9, R2 ;  /* 0x0000000907047225 */ /* 0x004fc80007800002 */
[----:B------:R-:W-:-:S04]  /*2fa0*/  IMAD.WIDE.U32 R2, R7, R8, RZ ;  /* 0x0000000807027225 */ /* 0x000fc800078e00ff */
[----:B------:R-:W-:Y:S01]  /*2fb0*/  IMAD.X R7, RZ, RZ, RZ, P0 ;  /* 0x000000ffff077224 */ /* 0x000fe200000e06ff */
[----:B------:R-:W-:Y:S01]  /*2fc0*/  IADD3 RZ, P0, R3, R4, RZ ;  /* 0x0000000403ff7210 */ /* 0x000fe20007f1e0ff */
[----:B------:R-:W-:-:S04]  /*2fd0*/  IMAD.MOV.U32 R6, RZ, RZ, R5 ;  /* 0x000000ffff067224 */ /* 0x000fc800078e0005 */
[----:B------:R-:W-:-:S08]  /*2fe0*/  IMAD.WIDE.U32.X R6, R11, R9, R6, P0 ;  /* 0x000000090b067225 */ /* 0x000fd000000e0406 */
.L_x_43:
[----:B------:R-:W0:Y:S01]  /*2ff0*/  LDC.64 R28, c[0x0][0x640] ;  /* 0x00019000ff1c7b82 */ /* 0x000e220000000a00 */
[-CC-:B------:R-:W-:Y:S01]  /*3000*/  SHF.R.U64 R33, R6, R0.reuse, R7.reuse ;  /* 0x0000000006217219 */ /* 0x180fe20000001207 */
[----:B------:R-:W-:Y:S01]  /*3010*/  ULDC UR4, c[0x0][0x150] ;  /* 0x0000540000047ab9 */ /* 0x000fe20000000800 */
[----:B------:R-:W-:Y:S02]  /*3020*/  SHF.R.U32.HI R0, RZ, R0, R7 ;  /* 0x00000000ff007219 */ /* 0x000fe40000011607 */
[----:B--2---:R-:W-:Y:S02]  /*3030*/  IADD3 R5, P0, RZ, -R33, RZ ;  /* 0x80000021ff057210 */ /* 0x004fe40007f1e0ff */
[----:B------:R-:W-:Y:S01]  /*3040*/  I2FP.F32.U32 R6, R14 ;  /* 0x0000000e00067245 */ /* 0x000fe20000201000 */
[----:B------:R-:W1:Y:S02]  /*3050*/  LDC R4, c[0x0][0x618] ;  /* 0x00018600ff047b82 */ /* 0x000e640000000800 */
[----:B------:R-:W-:-:S02]  /*3060*/  IMAD.X R3, RZ, RZ, ~R0, P0 ;  /* 0x000000ffff037224 */ /* 0x000fc400000e0e00 */
[----:B------:R-:W-:Y:S01]  /*3070*/  FMUL R6, R6, UR4 ;  /* 0x0000000406067c20 */ /* 0x000fe20008400000 */
[----:B------:R-:W-:Y:S01]  /*3080*/  ULDC UR4, c[0x0][0x154] ;  /* 0x0000550000047ab9 */ /* 0x000fe20000000800 */
[-C--:B------:R-:W-:Y:S02]  /*3090*/  IMAD R0, R3, R12.reuse, RZ ;  /* 0x0000000c03007224 */ /* 0x080fe400078e02ff */
[----:B------:R-:W2:Y:S01]  /*30a0*/  LDC R24, c[0x0][0x608] ;  /* 0x00018200ff187b82 */ /* 0x000ea20000000800 */
[C---:B------:R-:W-:Y:S01]  /*30b0*/  IMAD.WIDE.U32 R2, R5.reuse, R12, R16 ;  /* 0x0000000c05027225 */ /* 0x040fe200078e0010 */
[----:B------:R-:W3:Y:S03]  /*30c0*/  F2I.U32.TRUNC.NTZ R6, R6 ;  /* 0x0000000600067305 */ /* 0x000ee6000020f000 */
[----:B------:R-:W-:Y:S01]  /*30d0*/  IMAD R5, R5, R13, R0 ;  /* 0x0000000d05057224 */ /* 0x000fe200078e0200 */
[----:B------:R-:W-:-:S02]  /*30e0*/  I2FP.F32.U32 R0, R15 ;  /* 0x0000000f00007245 */ /* 0x000fc40000201000 */
[----:B------:R-:W4:Y:S01]  /*30f0*/  LDC R26, c[0x0][0x658] ;  /* 0x00019600ff1a7b82 */ /* 0x000f220000000800 */
[----:B------:R-:W-:Y:S01]  /*3100*/  IMAD.IADD R3, R3, 0x1, R5 ;  /* 0x0000000103037824 */ /* 0x000fe200078e0205 */
[----:B0-----:R-:W-:Y:S01]  /*3110*/  ISETP.NE.U32.AND P0, PT, R28, RZ, PT ;  /* 0x000000ff1c00720c */ /* 0x001fe20003f05070 */
[----:B------:R-:W-:-:S03]  /*3120*/  FMUL R0, R0, UR4 ;  /* 0x0000000400007c20 */ /* 0x000fc60008400000 */
[----:B------:R-:W-:Y:S01]  /*3130*/  ISETP.NE.AND.EX P0, PT, R29, RZ, PT, P0 ;  /* 0x000000ff1d00720c */ /* 0x000fe20003f05300 */
[----:B------:R0:W0:Y:S01]  /*3140*/  F2I.U32.TRUNC.NTZ R12, R0 ;  /* 0x00000000000c7305 */ /* 0x000022000020f000 */
[----:B------:R-:W5:Y:S01]  /*3150*/  LDC R7, c[0x0][0x144] ;  /* 0x00005100ff077b82 */ /* 0x000f620000000800 */
[-CC-:B-1----:R-:W-:Y:S01]  /*3160*/  SHF.R.U64 R8, R2, R4.reuse, R3.reuse ;  /* 0x0000000402087219 */ /* 0x182fe20000001203 */
[----:B---3--:R-:W-:Y:S01]  /*3170*/  IMAD.MOV R6, RZ, RZ, -R6 ;  /* 0x000000ffff067224 */ /* 0x008fe200078e0a06 */
[----:B------:R-:W-:-:S05]  /*3180*/  SHF.R.U32.HI R3, RZ, R4, R3 ;  /* 0x00000004ff037219 */ /* 0x000fca0000011603 */
[----:B------:R-:W1:Y:S01]  /*3190*/  LDC R20, c[0x0][0x148] ;  /* 0x00005200ff147b82 */ /* 0x000e620000000800 */
[-CC-:B--2---:R-:W-:Y:S02]  /*31a0*/  SHF.R.U64 R10, R8, R24.reuse, R3.reuse ;  /* 0x00000018080a7219 */ /* 0x184fe40000001203 */
[----:B------:R-:W-:-:S05]  /*31b0*/  SHF.R.U32.HI R3, RZ, R24, R3 ;  /* 0x00000018ff037219 */ /* 0x000fca0000011603 */
[----:B------:R-:W2:Y:S01]  /*31c0*/  LDC R13, c[0x0][0x600] ;  /* 0x00018000ff0d7b82 */ /* 0x000ea20000000800 */
[-CC-:B----4-:R-:W-:Y:S02]  /*31d0*/  SHF.R.U64 R11, R10, R26.reuse, R3.reuse ;  /* 0x0000001a0a0b7219 */ /* 0x190fe40000001203 */
[----:B------:R-:W-:-:S03]  /*31e0*/  SHF.R.U32.HI R3, RZ, R26, R3 ;  /* 0x0000001aff037219 */ /* 0x000fc60000011603 */
[----:B------:R-:W-:Y:S02]  /*31f0*/  IMAD.MOV.U32 R2, RZ, RZ, R11 ;  /* 0x000000ffff027224 */ /* 0x000fe400078e000b */
[----:B------:R-:W3:Y:S01]  /*3200*/  LDC R25, c[0x0][0x648] ;  /* 0x00019200ff197b82 */ /* 0x000ee20000000800 */
[----:B-----5:R-:W-:-:S07]  /*3210*/  IMAD R21, R7, R6, R14 ;  /* 0x0000000607157224 */ /* 0x020fce00078e020e */
[----:B------:R-:W4:Y:S08]  /*3220*/  LDC R27, c[0x0][0x638] ;  /* 0x00018e00ff1b7b82 */ /* 0x000f300000000800 */
[----:B------:R-:W0:Y:S01]  /*3230*/  LDC R30, c[0x0][0x610] ;  /* 0x00018400ff1e7b82 */ /* 0x000e220000000800 */
[----:B-1----:R-:W-:Y:S05]  /*3240*/  @!P0 BRA `(.L_x_44) ;  /* 0x0000000000288947 */ /* 0x002fea0003800000 */
[----:B0-----:R-:W0:Y:S02]  /*3250*/  LDC R0, c[0x0][0x64c] ;  /* 0x00019300ff007b82 */ /* 0x001e240000000800 */
        /* <DEDUP_REMOVED lines=9> */
.L_x_44:
[----:B------:R-:W-:Y:S01]  /*32f0*/  ISETP.NE.AND P0, PT, R19, 0x1, PT ;  /* 0x000000011300780c */ /* 0x000fe20003f05270 */
[----:B--2---:R-:W-:Y:S01]  /*3300*/  VIADD R5, R13, 0xffffffff ;  /* 0xffffffff0d057836 */ /* 0x004fe20000000000 */
[----:B0--3--:R-:W-:Y:S01]  /*3310*/  SHF.R.U64 R0, R2, R25, R3 ;  /* 0x0000001902007219 */ /* 0x009fe20000001203 */
[----:B------:R-:W-:Y:S01]  /*3320*/  IMAD.MOV R12, RZ, RZ, -R12 ;  /* 0x000000ffff0c7224 */ /* 0x000fe200078e0a0c */
[----:B------:R-:W-:Y:S01]  /*3330*/  LOP3.LUT R3, R10, R43, RZ, 0xc0, !PT ;  /* 0x0000002b0a037212 */ /* 0x000fe200078ec0ff */
[----:B------:R-:W-:Y:S02]  /*3340*/  IMAD.MOV.U32 R4, RZ, RZ, 0x1 ;  /* 0x00000001ff047424 */ /* 0x000fe400078e00ff */
[----:B------:R-:W-:Y:S02]  /*3350*/  IMAD.MOV R2, RZ, RZ, -R0 ;  /* 0x000000ffff027224 */ /* 0x000fe400078e0a00 */
[----:B------:R-:W-:Y:S01]  /*3360*/  IMAD R0, R40, R0, R3 ;  /* 0x0000000028007224 */ /* 0x000fe200078e0203 */
[----:B------:R-:W-:Y:S01]  /*3370*/  LOP3.LUT R3, R8, R5, RZ, 0xc0, !PT ;  /* 0x0000000508037212 */ /* 0x000fe200078ec0ff */
[----:B----4-:R-:W-:-:S02]  /*3380*/  IMAD R2, R2, R27, R11 ;  /* 0x0000001b02027224 */ /* 0x010fc400078e020b */
[----:B------:R-:W-:Y:S02]  /*3390*/  @P0 IMAD R21, R20, R12, R15 ;  /* 0x0000000c14150224 */ /* 0x000fe400078e020f */
[----:B------:R-:W-:Y:S01]  /*33a0*/  IMAD R3, R2, R13, R3 ;  /* 0x0000000d02037224 */ /* 0x000fe200078e0203 */
[----:B------:R-:W-:Y:S01]  /*33b0*/  PRMT R2, R4, 0x7610, R2 ;  /* 0x0000761004027816 */ /* 0x000fe20000000002 */
[----:B------:R-:W-:-:S05]  /*33c0*/  IMAD R0, R0, R30, R21 ;  /* 0x0000001e00007224 */ /* 0x000fca00078e0215 */
[----:B------:R-:W-:Y:S02]  /*33d0*/  SEL R46, R3, R0, !P0 ;  /* 0x00000000032e7207 */ /* 0x000fe40004000000 */
[----:B------:R-:W-:-:S07]  /*33e0*/  SEL R0, R0, R3, !P0 ;  /* 0x0000000300007207 */ /* 0x000fce0004000000 */
.L_x_42:
[----:B------:R-:W-:Y:S01]  /*33f0*/  LOP3.LUT P0, RZ, R2, 0xff, RZ, 0xc0, !PT ;  /* 0x000000ff02ff7812 */ /* 0x000fe2000780c0ff */
[----:B------:R-:W-:-:S12]  /*3400*/  IMAD.MOV.U32 R45, RZ, RZ, R0 ;  /* 0x000000ffff2d7224 */ /* 0x000fd800078e0000 */
[----:B------:R-:W-:Y:S05]  /*3410*/  @P0 BRA `(.L_x_45) ;  /* 0xffffffdc00e40947 */ /* 0x000fea000383ffff */
[----:B------:R-:W-:Y:S05]  /*3420*/  EXIT ;  /* 0x000000000000794d */ /* 0x000fea0003800000 */
.L_x_4:
        /* <DEDUP_REMOVED lines=26> */
.L_x_47:
        /* <DEDUP_REMOVED lines=14> */
[----:B------:R-:W-:Y:S02]  /*36b0*/  IMAD R5, R7, R23, R10 ;  /* 0x0000001707057224 */ /* 0x000fe400078e020a */
[----:B------:R-:W-:Y:S02]  /*36c0*/  IMAD.MOV.U32 R10, RZ, RZ, 0x1 ;  /* 0x00000001ff0a7424 */ /* 0x000fe400078e00ff */
[----:B------:R-:W-:Y:S01]  /*36d0*/  IMAD.IADD R5, R9, 0x1, R5 ;  /* 0x0000000109057824 */ /* 0x000fe200078e0205 */
[----:B------:R-:W4:Y:S04]  /*36e0*/  LDC R20, c[0x0][0x608] ;  /* 0x00018200ff147b82 */ /* 0x000f280000000800 */
[----:B0-----:R-:W-:-:S02]  /*36f0*/  SHF.R.U64 R12, R8, R24, R5 ;  /* 0x00000018080c7219 */ /* 0x001fc40000001205 */
        /* <DEDUP_REMOVED lines=8> */
[----:B--2---:R-:W-:Y:S01]  /*3780*/  IMAD R24, R13, R7, R4 ;  /* 0x000000070d187224 */ /* 0x004fe200078e0204 */
[----:B------:R2:W3:Y:S06]  /*3790*/  F2I.U32.TRUNC.NTZ R21, R8 ;  /* 0x0000000800157305 */ /* 0x0004ec000020f000 */
[----:B------:R-:W1:Y:S01]  /*37a0*/  LDC R22, c[0x0][0x600] ;  /* 0x00018000ff167b82 */ /* 0x000e620000000800 */
[-CC-:B----4-:R-:W-:Y:S02]  /*37b0*/  SHF.R.U64 R15, R12, R20.reuse, R5.reuse ;  /* 0x000000140c0f7219 */ /* 0x190fe40000001205 */
[----:B------:R-:W-:Y:S01]  /*37c0*/  SHF.R.U32.HI R4, RZ, R20, R5 ;  /* 0x00000014ff047219 */ /* 0x000fe20000011605 */
[----:B------:R-:W-:-:S04]  /*37d0*/  IMAD.MOV.U32 R20, RZ, RZ, -0x1 ;  /* 0xffffffffff147424 */ /* 0x000fc800078e00ff */
[----:B------:R-:W4:Y:S01]  /*37e0*/  LDC R28, c[0x0][0x648] ;  /* 0x00019200ff1c7b82 */ /* 0x000f220000000800 */
[-C--:B0-----:R-:W-:Y:S02]  /*37f0*/  SHF.L.U32 R7, R20, R25.reuse, RZ ;  /* 0x0000001914077219 */ /* 0x081fe400000006ff */
[-CC-:B------:R-:W-:Y:S02]  /*3800*/  SHF.R.U64 R20, R15, R25.reuse, R4.reuse ;  /* 0x000000190f147219 */ /* 0x180fe40000001204 */
[-C--:B------:R-:W-:Y:S02]  /*3810*/  SHF.R.U32.HI R5, RZ, R25.reuse, R4 ;  /* 0x00000019ff057219 */ /* 0x080fe40000011604 */
[----:B------:R-:W-:Y:S01]  /*3820*/  SHF.L.U32 R25, R10, R25, RZ ;  /* 0x000000190a197219 */ /* 0x000fe200000006ff */
[----:B------:R-:W0:Y:S01]  /*3830*/  LDC R29, c[0x0][0x638] ;  /* 0x00018e00ff1d7b82 */ /* 0x000e220000000800 */
[----:B------:R-:W-:Y:S01]  /*3840*/  LOP3.LUT R30, RZ, R7, RZ, 0x33, !PT ;  /* 0x00000007ff1e7212 */ /* 0x000fe200078e33ff */
[----:B------:R-:W-:-:S06]  /*3850*/  IMAD.MOV.U32 R4, RZ, RZ, R20 ;  /* 0x000000ffff047224 */ /* 0x000fcc00078e0014 */
[----:B------:R-:W0:Y:S01]  /*3860*/  LDC R31, c[0x0][0x610] ;  /* 0x00018400ff1f7b82 */ /* 0x000e220000000800 */
[----:B--23--:R-:W-:Y:S05]  /*3870*/  @!P0 BRA `(.L_x_48) ;  /* 0x0000000000288947 */ /* 0x00cfea0003800000 */
[----:B------:R-:W2:Y:S02]  /*3880*/  LDC R7, c[0x0][0x64c] ;  /* 0x00019300ff077b82 */ /* 0x000ea40000000800 */
[----:B--2---:R-:W-:-:S05]  /*3890*/  IADD3 R7, P0, R20, R7, RZ ;  /* 0x0000000714077210 */ /* 0x004fca0007f1e0ff */
        /* <DEDUP_REMOVED lines=8> */
.L_x_48:
[----:B------:R-:W-:Y:S01]  /*3920*/  ISETP.NE.AND P0, PT, R19, 0x1, PT ;  /* 0x000000011300780c */ /* 0x000fe20003f05270 */
[----:B-1----:R-:W-:Y:S01]  /*3930*/  VIADD R9, R22, 0xffffffff ;  /* 0xffffffff16097836 */ /* 0x002fe20000000000 */
[----:B----4-:R-:W-:Y:S01]  /*3940*/  SHF.R.U64 R5, R4, R28, R5 ;  /* 0x0000001c04057219 */ /* 0x010fe20000001205 */
[----:B------:R-:W-:Y:S01]  /*3950*/  IMAD.MOV R21, RZ, RZ, -R21 ;  /* 0x000000ffff157224 */ /* 0x000fe200078e0a15 */
[----:B------:R-:W-:Y:S01]  /*3960*/  LOP3.LUT R4, R15, R30, RZ, 0xc0, !PT ;  /* 0x0000001e0f047212 */ /* 0x000fe200078ec0ff */
[----:B------:R-:W-:Y:S02]  /*3970*/  IMAD.MOV.U32 R8, RZ, RZ, 0x1 ;  /* 0x00000001ff087424 */ /* 0x000fe400078e00ff */
[----:B------:R-:W-:Y:S02]  /*3980*/  IMAD.MOV R7, RZ, RZ, -R5 ;  /* 0x000000ffff077224 */ /* 0x000fe400078e0a05 */
[----:B------:R-:W-:Y:S01]  /*3990*/  IMAD R13, R25, R5, R4 ;  /* 0x00000005190d7224 */ /* 0x000fe200078e0204 */
[----:B------:R-:W-:Y:S01]  /*39a0*/  LOP3.LUT R5, R12, R9, RZ, 0xc0, !PT ;  /* 0x000000090c057212 */ /* 0x000fe200078ec0ff */
[----:B0-----:R-:W-:-:S02]  /*39b0*/  IMAD R4, R7, R29, R20 ;  /* 0x0000001d07047224 */ /* 0x001fc400078e0214 */
[----:B------:R-:W-:Y:S02]  /*39c0*/  @P0 IMAD R24, R23, R21, R6 ;  /* 0x0000001517180224 */ /* 0x000fe400078e0206 */
[----:B------:R-:W-:Y:S02]  /*39d0*/  IMAD R4, R4, R22, R5 ;  /* 0x0000001604047224 */ /* 0x000fe400078e0205 */
[----:B------:R-:W-:Y:S02]  /*39e0*/  IMAD R13, R13, R31, R24 ;  /* 0x0000001f0d0d7224 */ /* 0x000fe400078e0218 */
[----:B------:R-:W-:-:S03]  /*39f0*/  IMAD.MOV.U32 R7, RZ, RZ, R14 ;  /* 0x000000ffff077224 */ /* 0x000fc600078e000e */
[----:B------:R-:W-:Y:S02]  /*3a00*/  SEL R20, R4, R13, !P0 ;  /* 0x0000000d04147207 */ /* 0x000fe40004000000 */
[----:B------:R-:W-:-:S07]  /*3a10*/  SEL R13, R13, R4, !P0 ;  /* 0x000000040d0d7207 */ /* 0x000fce0004000000 */
.L_x_46:
[----:B------:R-:W-:-:S08]  /*3a20*/  NOP ;  /* 0x0000000000007918 */ /* 0x000fd00000000000 */
[----:B------:R-:W0:-:S00]  /*3a30*/  USETMAXREG.DEALLOC.CTAPOOL 0x28 ;  /* 0x00000028000079c8 */ /* 0x000e0000080e0500 */
[----:B0-----:R-:W-:-:S13]  /*3a40*/  ISETP.NE.AND P0, PT, R0, RZ, PT ;  /* 0x000000ff0000720c */ /* 0x001fda0003f05270 */
[----:B------:R-:W-:Y:S05]  /*3a50*/  @P0 EXIT ;  /* 0x000000000000094d */ /* 0x000fea0003800000 */
[----:B------:R-:W-:Y:S01]  /*3a60*/  LOP3.LUT P0, RZ, R8, 0xff, RZ, 0xc0, !PT ;  /* 0x000000ff08ff7812 */ /* 0x000fe2000780c0ff */
[----:B------:R-:W-:Y:S02]  /*3a70*/  IMAD.MOV.U32 R0, RZ, RZ, 0x1 ;  /* 0x00000001ff007424 */ /* 0x000fe400078e00ff */
[----:B------:R-:W-:-:S10]  /*3a80*/  IMAD.MOV.U32 R11, RZ, RZ, RZ ;  /* 0x000000ffff0b7224 */ /* 0x000fd400078e00ff */
[----:B------:R-:W-:Y:S05]  /*3a90*/  @!P0 BRA `(.L_x_49) ;  /* 0x0000000c00248947 */ /* 0x000fea0003800000 */
[----:B------:R-:W0:Y:S01]  /*3aa0*/  LDC R0, c[0x0][0x28c] ;  /* 0x0000a300ff007b82 */ /* 0x000e220000000800 */
[----:B------:R-:W-:Y:S01]  /*3ab0*/  LOP3.LUT P0, RZ, R2, 0x1f, RZ, 0xc0, !PT ;  /* 0x0000001f02ff7812 */ /* 0x000fe2000780c0ff */
[----:B------:R-:W-:Y:S01]  /*3ac0*/  ULDC UR5, c[0x0][0x658] ;  /* 0x0001960000057ab9 */ /* 0x000fe20000000800 */
[----:B------:R-:W-:Y:S01]  /*3ad0*/  UMOV UR6, 0xffffffff ;  /* 0xffffffff00067882 */ /* 0x000fe20000000000 */
[----:B------:R-:W-:Y:S01]  /*3ae0*/  BSSY B0, `(.L_x_49) ;  /* 0x00000c4000007945 */ /* 0x000fe20003800000 */
[----:B------:R-:W-:Y:S01]  /*3af0*/  USHF.L.U32 UR6, UR6, UR5, URZ ;  /* 0x0000000506067299 */ /* 0x000fe2000800063f */
[C---:B------:R-:W-:Y:S01]  /*3b00*/  ISETP.NE.AND P2, PT, R3.reuse, RZ, PT ;  /* 0x000000ff0300720c */ /* 0x040fe20003f45270 */
[----:B------:R-:W-:Y:S01]  /*3b10*/  IMAD.MOV.U32 R12, RZ, RZ, 0x1 ;  /* 0x00000001ff0c7424 */ /* 0x000fe200078e00ff */
[----:B------:R-:W-:Y:S01]  /*3b20*/  ISETP.NE.OR P0, PT, R3, RZ, !P0 ;  /* 0x000000ff0300720c */ /* 0x000fe20004705670 */
[----:B------:R-:W-:Y:S01]  /*3b30*/  IMAD.MOV.U32 R11, RZ, RZ, RZ ;  /* 0x000000ffff0b7224 */ /* 0x000fe200078e00ff */
[----:B------:R-:W-:Y:S01]  /*3b40*/  LOP3.LUT R10, R18, 0x2, RZ, 0xfc, !PT ;  /* 0x00000002120a7812 */ /* 0x000fe200078efcff */
[----:B------:R-:W-:Y:S01]  /*3b50*/  ULDC UR4, c[0x0][0x600] ;  /* 0x0001800000047ab9 */ /* 0x000fe20000000800 */
[----:B------:R-:W-:Y:S01]  /*3b60*/  UMOV UR7, 0x1 ;  /* 0x0000000100077882 */ /* 0x000fe20000000000 */
[----:B------:R-:W-:-:S02]  /*3b70*/  UIADD3 UR15, UR4, -0x1, URZ ;  /* 0xffffffff040f7890 */ /* 0x000fc4000fffe03f */
[----:B------:R-:W-:Y:S02]  /*3b80*/  USHF.L.U32 UR17, UR7, UR5, URZ ;  /* 0x0000000507117299 */ /* 0x000fe4000800063f */
[----:B------:R-:W-:Y:S01]  /*3b90*/  ULOP3.LUT UR16, URZ, UR6, URZ, 0x33, !UPT ;  /* 0x000000063f107292 */ /* 0x000fe2000f8e333f */
[----:B------:R-:W-:Y:S01]  /*3ba0*/  ULDC.64 UR20, c[0x0][0x198] ;  /* 0x0000660000147ab9 */ /* 0x000fe20000000a00 */
[----:B0-----:R-:W-:-:S05]  /*3bb0*/  VIADD R0, R0, 0x1f ;  /* 0x0000001f00007836 */ /* 0x001fca0000000000 */
[----:B------:R-:W-:-:S04]  /*3bc0*/  SHF.R.S32.HI R5, RZ, 0x1f, R0 ;  /* 0x0000001fff057819 */ /* 0x000fc80000011400 */
[----:B------:R-:W-:Y:S01]  /*3bd0*/  LEA.HI R5, R5, R0, RZ, 0x5 ;  /* 0x0000000005057211 */ /* 0x000fe200078f28ff */
[----:B------:R-:W-:-:S03]  /*3be0*/  IMAD.MOV.U32 R0, RZ, RZ, 0x1 ;  /* 0x00000001ff007424 */ /* 0x000fc600078e00ff */
[----:B------:R-:W-:-:S05]  /*3bf0*/  SHF.R.S32.HI R8, RZ, 0x5, R5 ;  /* 0x00000005ff087819 */ /* 0x000fca0000011405 */
[----:B------:R-:W-:-:S07]  /*3c00*/  VIADD R9, R8, 0x1 ;  /* 0x0000000108097836 */ /* 0x000fce0000000000 */
.L_x_61:
[----:B------:R-:W-:-:S03]  /*3c10*/  UMOV UR4, 0xffffffff ;  /* 0xffffffff00047882 */ /* 0x000fc60000000000 */
[----:B------:R-:W-:Y:S05]  /*3c20*/  BRA.DIV UR4, `(.L_x_50) ;  /* 0x0000001604a47947 */ /* 0x000fea000b800000 */
[----:B------:R-:W-:-:S13]  /*3c30*/  ELECT P6, URZ, PT ;  /* 0x00000000003f782f */ /* 0x000fda00038c0000 */
.L_x_86:
[----:B------:R-:W0:Y:S01]  /*3c40*/  LDC R2, c[0x0][0x28c] ;  /* 0x0000a300ff027b82 */ /* 0x000e220000000800 */
[----:B------:R-:W-:Y:S01]  /*3c50*/  BSSY B1, `(.L_x_51) ;  /* 0x0000037000017945 */ /* 0x000fe20003800000 */
[----:B0-----:R-:W-:-:S13]  /*3c60*/  ISETP.LT.OR P6, PT, R2, 0x1, !P6 ;  /* 0x000000010200780c */ /* 0x001fda00077c1670 */
[----:B------:R-:W-:Y:S05]  /*3c70*/  @P6 BRA `(.L_x_52) ;  /* 0x0000000000d06947 */ /* 0x000fea0003800000 */
[----:B------:R-:W-:Y:S02]  /*3c80*/  IMAD.SHL.U32 R20, R20, 0x8, RZ ;  /* 0x0000000814147824 */ /* 0x000fe400078e00ff */
[----:B------:R-:W-:Y:S02]  /*3c90*/  IMAD R13, R13, 0xc0, RZ ;  /* 0x000000c00d0d7824 */ /* 0x000fe400078e02ff */
[----:B------:R-:W-:Y:S02]  /*3ca0*/  IMAD.MOV.U32 R21, RZ, RZ, RZ ;  /* 0x000000ffff157224 */ /* 0x000fe400078e00ff */
[----:B------:R-:W-:Y:S02]  /*3cb0*/  IMAD.MOV.U32 R2, RZ, RZ, R9 ;  /* 0x000000ffff027224 */ /* 0x000fe400078e0009 */
[----:B------:R-:W-:Y:S02]  /*3cc0*/  IMAD.MOV.U32 R3, RZ, RZ, R0 ;  /* 0x000000ffff037224 */ /* 0x000fe400078e0000 */
[----:B------:R-:W-:-:S07]  /*3cd0*/  IMAD.MOV.U32 R4, RZ, RZ, R11 ;  /* 0x000000ffff047224 */ /* 0x000fce00078e000b */
.L_x_56:
[----:B------:R-:W0:Y:S01]  /*3ce0*/  S2R R6, SR_CgaCtaId ;  /* 0x0000000000067919 */ /* 0x000e220000008800 */
[----:B------:R-:W-:-:S04]  /*3cf0*/  MOV R5, 0x400 ;  /* 0x0000040000057802 */ /* 0x000fc80000000f00 */
[----:B0-----:R-:W-:Y:S02]  /*3d00*/  LEA R15, R6, R5, 0x18 ;  /* 0x00000005060f7211 */ /* 0x001fe400078ec0ff */
[----:B------:R-:W-:Y:S01]  /*3d10*/  SHF.L.U32 R5, R3, 0x1f, RZ ;  /* 0x0000001f03057819 */ /* 0x000fe200000006ff */
[----:B------:R-:W0:Y:S02]  /*3d20*/  @!P2 LDC R6, c[0x0][0x500] ;  /* 0x00014000ff06ab82 */ /* 0x000e240000000800 */
[----:B------:R-:W-:-:S04]  /*3d30*/  IMAD R14, R4, 0x8, R15 ;  /* 0x00000008040e7824 */ /* 0x000fc800078e020f */
[----:B------:R-:W1:Y:S02]  /*3d40*/  SYNCS.PHASECHK.TRANS64.TRYWAIT P1, [R14+URZ+0x90], R5 ;  /* 0x000090050e0075a7 */ /* 0x000e64000802017f */
[----:B-1----:R-:W-:Y:S05]  /*3d50*/  @!P1 BRA `(.L_x_53) ;  /* 0x0000001400789947 */ /* 0x002fea0003800000 */
.L_x_87:
[----:B-1----:R-:W-:Y:S01]  /*3d60*/  PRMT R5, R10, 0x9910, RZ ;  /* 0x000099100a057816 */ /* 0x002fe200000000ff */
[----:B0-----:R0:W-:Y:S03]  /*3d70*/  @!P2 SYNCS.ARRIVE.TRANS64 RZ, [R14+URZ], R6 ;  /* 0x000000060effa9a7 */ /* 0x0011e6000800003f */
[----:B------:R-:W-:-:S13]  /*3d80*/  ISETP.NE.AND P1, PT, R5, 0x2, PT ;  /* 0x000000020500780c */ /* 0x000fda0003f25270 */
[----:B0-----:R-:W-:Y:S05]  /*3d90*/  @P1 BRA `(.L_x_54) ;  /* 0x0000000000041947 */ /* 0x001fea0003800000 */
[----:B------:R-:W-:Y:S01]  /*3da0*/  BPT.TRAP 0x1 ;  /* 0x000000040000795c */ /* 0x000fe20000300000 */
.L_x_54:
[----:B------:R-:W-:Y:S05]  /*3db0*/  @P0 BRA `(.L_x_55) ;  /* 0x0000000000040947 */ /* 0x000fea0003800000 */
[----:B------:R-:W-:Y:S01]  /*3dc0*/  BPT.TRAP 0x1 ;  /* 0x000000040000795c */ /* 0x000fe20000300000 */
.L_x_55:
[--C-:B------:R-:W-:Y:S01]  /*3dd0*/  IMAD R5, R4, 0x3000, R15.reuse ;  /* 0x0000300004057824 */ /* 0x100fe200078e020f */
[----:B------:R-:W-:Y:S01]  /*3de0*/  R2UR UR9, R14 ;  /* 0x000000000e0972ca */ /* 0x000fe200000e0000 */
[----:B------:R-:W-:Y:S01]  /*3df0*/  IMAD R15, R4, 0x200, R15 ;  /* 0x00000200040f7824 */ /* 0x000fe200078e020f */
[----:B------:R-:W-:Y:S01]  /*3e00*/  UIADD3 UR4, UP0, UR20, 0xf0, URZ ;  /* 0x000000f014047890 */ /* 0x000fe2000ff1e03f */
[----:B------:R-:W-:Y:S01]  /*3e10*/  VIADD R2, R2, 0xffffffff ;  /* 0xffffffff02027836 */ /* 0x000fe20000000000 */
[----:B------:R-:W-:Y:S01]  /*3e20*/  R2UR UR5, R5 ;  /* 0x00000000050572ca */ /* 0x000fe200000e0000 */
[----:B------:R-:W-:Y:S01]  /*3e30*/  UIADD3 UR22, UP1, UR20, 0x1f0, URZ ;  /* 0x000001f014167890 */ /* 0x000fe2000ff3e03f */
[----:B------:R-:W-:Y:S01]  /*3e40*/  R2UR UR8, R15 ;  /* 0x000000000f0872ca */ /* 0x000fe200000e0000 */
[----:B------:R-:W-:Y:S01]  /*3e50*/  VIADD R4, R4, 0x1 ;  /* 0x0000000104047836 */ /* 0x000fe20000000000 */
[----:B------:R-:W-:Y:S01]  /*3e60*/  R2UR UR11, R13 ;  /* 0x000000000d0b72ca */ /* 0x000fe200000e0000 */
[----:B------:R-:W-:Y:S01]  /*3e70*/  UIADD3.X UR23, URZ, UR21, URZ, UP1, !UPT ;  /* 0x000000153f177290 */ /* 0x000fe20008ffe43f */
[----:B------:R-:W-:Y:S01]  /*3e80*/  R2UR UR10, R21 ;  /* 0x00000000150a72ca */ /* 0x000fe200000e0000 */
[----:B------:R-:W-:Y:S01]  /*3e90*/  UMOV UR6, 0x0 ;  /* 0x0000000000067882 */ /* 0x000fe20000000000 */
[----:B------:R-:W-:Y:S01]  /*3ea0*/  R2UR UR12, R7 ;  /* 0x00000000070c72ca */ /* 0x000fe200000e0000 */
[----:B------:R-:W-:Y:S01]  /*3eb0*/  UMOV UR7, 0x10000000 ;  /* 0x1000000000077882 */ /* 0x000fe20000000000 */
[----:B------:R-:W-:Y:S01]  /*3ec0*/  R2UR UR18, R20 ;  /* 0x00000000141272ca */ /* 0x000fe200000e0000 */
[----:B------:R-:W-:Y:S01]  /*3ed0*/  VIADD R21, R21, 0x20 ;  /* 0x0000002015157836 */ /* 0x000fe20000000000 */
[----:B------:R-:W-:Y:S01]  /*3ee0*/  ISETP.GT.AND P3, PT, R2, 0x1, PT ;  /* 0x000000010200780c */ /* 0x000fe20003f64270 */
[----:B------:R-:W-:Y:S01]  /*3ef0*/  UIADD3 UR13, UR5, 0x200, URZ ;  /* 0x00000200050d7890 */ /* 0x000fe2000fffe03f */
[----:B------:R-:W-:Y:S01]  /*3f00*/  ISETP.NE.AND P1, PT, R4, 0x12, PT ;  /* 0x000000120400780c */ /* 0x000fe20003f25270 */
[----:B------:R-:W-:-:S02]  /*3f10*/  UIADD3.X UR5, URZ, UR21, URZ, UP0, !UPT ;  /* 0x000000153f057290 */ /* 0x000fc400087fe43f */
[----:B------:R-:W-:Y:S01]  /*3f20*/  UIADD3 UR14, UR8, 0x36200, URZ ;  /* 0x00036200080e7890 */ /* 0x000fe2000fffe03f */
[----:B------:R-:W-:Y:S02]  /*3f30*/  SEL R6, RZ, 0x1, P1 ;  /* 0x00000001ff067807 */ /* 0x000fe40000800000 */
[----:B------:R-:W-:Y:S01]  /*3f40*/  UMOV UR8, UR13 ;  /* 0x0000000d00087c82 */ /* 0x000fe20008000000 */
[----:B------:R-:W-:Y:S02]  /*3f50*/  SEL R4, R4, RZ, P1 ;  /* 0x000000ff04047207 */ /* 0x000fe40000800000 */
[----:B------:R-:W-:Y:S01]  /*3f60*/  LOP3.LUT R3, R3, R6, RZ, 0x3c, !PT ;  /* 0x0000000603037212 */ /* 0x000fe200078e3cff */
[----:B------:R0:W-:Y:S02]  /*3f70*/  UTMALDG.3D [UR8], [UR4], desc[UR6] ;  /* 0x00000608040075b4 */ /* 0x0001e40008011000 */
[----:B0-----:R-:W-:Y:S01]  /*3f80*/  UMOV UR8, UR14 ;  /* 0x0000000e00087c82 */ /* 0x001fe20008000000 */
[----:B------:R-:W-:-:S02]  /*3f90*/  UMOV UR11, UR18 ;  /* 0x00000012000b7c82 */ /* 0x000fc40008000000 */
[----:B------:R0:W-:Y:S02]  /*3fa0*/  UTMALDG.3D [UR8], [UR22], desc[UR6] ;  /* 0x00000608160075b4 */ /* 0x0001e40008011000 */
[----:B0-----:R-:W-:Y:S05]  /*3fb0*/  @P3 BRA `(.L_x_56) ;  /* 0xfffffffc00483947 */ /* 0x001fea000383ffff */
.L_x_52:
[----:B------:R-:W-:Y:S05]  /*3fc0*/  BSYNC B1 ;  /* 0x0000000000017941 */ /* 0x000fea0003800000 */
.L_x_51:
[----:B------:R-:W-:Y:S01]  /*3fd0*/  LOP3.LUT P3, RZ, R12, 0xff, RZ, 0xc0, !PT ;  /* 0x000000ff0cff7812 */ /* 0x000fe2000786c0ff */
[----:B------:R-:W-:Y:S01]  /*3fe0*/  IMAD.IADD R4, R8, 0x1, R11 ;  /* 0x0000000108047824 */ /* 0x000fe200078e020b */
[----:B------:R-:W-:Y:S01]  /*3ff0*/  IADD3 R16, P4, R16, UR36, RZ ;  /* 0x0000002410107c10 */ /* 0x000fe2000ff9e0ff */
[----:B------:R-:W-:Y:S01]  /*4000*/  ULDC.64 UR4, c[0x0][0x650] ;  /* 0x0001940000047ab9 */ /* 0x000fe20000000a00 */
[----:B------:R-:W-:Y:S01]  /*4010*/  BSSY B1, `(.L_x_57) ;  /* 0x000006e000017945 */ /* 0x000fe20003800000 */
[----:B------:R-:W-:Y:S01]  /*4020*/  IMAD.MOV.U32 R13, RZ, RZ, -0x1 ;  /* 0xffffffffff0d7424 */ /* 0x000fe200078e00ff */
[----:B------:R-:W-:Y:S01]  /*4030*/  ISETP.GT.U32.AND P1, PT, R4, 0x11, PT ;  /* 0x000000110400780c */ /* 0x000fe20003f24070 */
[----:B------:R-:W-:Y:S01]  /*4040*/  IMAD.MOV.U32 R20, RZ, RZ, -0x1 ;  /* 0xffffffffff147424 */ /* 0x000fe200078e00ff */
[----:B------:R-:W-:Y:S01]  /*4050*/  IADD3.X R17, R17, UR42, RZ, P4, !PT ;  /* 0x0000002a11117c10 */ /* 0x000fe2000a7fe4ff */
[----:B------:R-:W-:Y:S01]  /*4060*/  IMAD.MOV.U32 R7, RZ, RZ, -0x1 ;  /* 0xffffffffff077424 */ /* 0x000fe200078e00ff */
[----:B------:R-:W-:-:S02]  /*4070*/  ISETP.LT.U32.AND P1, PT, R8, 0x12, P1 ;  /* 0x000000120800780c */ /* 0x000fc40000f21070 */
[----:B------:R-:W-:Y:S01]  /*4080*/  PRMT R12, RZ, 0x7610, R12 ;  /* 0x00007610ff0c7816 */ /* 0x000fe2000000000c */
[----:B------:R-:W0:Y:S01]  /*4090*/  @P3 S2R R3, SR_CgaCtaId ;  /* 0x0000000000033919 */ /* 0x000e220000008800 */
[----:B------:R-:W-:-:S04]  /*40a0*/  @P3 MOV R2, 0x400 ;  /* 0x0000040000023802 */ /* 0x000fc80000000f00 */
[----:B0-----:R-:W-:Y:S01]  /*40b0*/  @P3 LEA R5, R3, R2, 0x18 ;  /* 0x0000000203053211 */ /* 0x001fe200078ec0ff */
[----:B------:R-:W-:-:S03]  /*40c0*/  IMAD.WIDE.U32 R2, R4, 0x38e38e39, RZ ;  /* 0x38e38e3904027825 */ /* 0x000fc600078e00ff */
[----:B------:R0:W-:Y:S01]  /*40d0*/  @P3 SYNCS.ARRIVE.TRANS64.A1T0 RZ, [R5+URZ+0x138], RZ ;  /* 0x000138ff05ff39a7 */ /* 0x0001e2000810003f */
[----:B------:R-:W-:Y:S02]  /*40e0*/  ISETP.GE.U32.AND P3, PT, R8, 0x12, PT ;  /* 0x000000120800780c */ /* 0x000fe40003f66070 */
[----:B------:R-:W-:Y:S02]  /*40f0*/  PRMT R2, RZ, 0x7610, R2 ;  /* 0x00007610ff027816 */ /* 0x000fe40000000002 */
[----:B0-----:R-:W-:Y:S02]  /*4100*/  SHF.R.U32.HI R5, RZ, 0x2, R3 ;  /* 0x00000002ff057819 */ /* 0x001fe40000011603 */
[----:B------:R-:W-:Y:S02]  /*4110*/  SEL R3, RZ, 0x1, !P1 ;  /* 0x00000001ff037807 */ /* 0x000fe40004800000 */
[----:B------:R-:W-:Y:S01]  /*4120*/  ISETP.GE.U32.AND P1, PT, R16, UR4, PT ;  /* 0x0000000410007c0c */ /* 0x000fe2000bf26070 */
[----:B------:R-:W-:Y:S01]  /*4130*/  IMAD R11, R5, -0x12, R4 ;  /* 0xffffffee050b7824 */ /* 0x000fe200078e0204 */
[----:B------:R-:W-:-:S02]  /*4140*/  LOP3.LUT R0, R0, R3, RZ, 0x3c, !PT ;  /* 0x0000000300007212 */ /* 0x000fc400078e3cff */
[----:B------:R-:W-:Y:S02]  /*4150*/  ISETP.GE.U32.AND.EX P1, PT, R17, UR5, PT, P1 ;  /* 0x0000000511007c0c */ /* 0x000fe4000bf26110 */
[----:B------:R-:W-:-:S11]  /*4160*/  @P3 LOP3.LUT R0, R0, 0x1, R5, 0x78, !PT ;  /* 0x0000000100003812 */ /* 0x000fd600078e7805 */
[----:B------:R-:W-:Y:S05]  /*4170*/  @P1 BRA `(.L_x_58) ;  /* 0x00000004005c1947 */ /* 0x000fea0003800000 */
[----:B------:R-:W-:Y:S01]  /*4180*/  ULDC.64 UR4, c[0x0][0x628] ;  /* 0x00018a0000047ab9 */ /* 0x000fe20000000a00 */
[----:B------:R-:W0:Y:S01]  /*4190*/  S2R R14, SR_CTAID.X ;  /* 0x00000000000e7919 */ /* 0x000e220000002500 */
[----:B------:R-:W-:Y:S01]  /*41a0*/  ISETP.NE.U32.AND P1, PT, RZ, UR4, PT ;  /* 0x00000004ff007c0c */ /* 0x000fe2000bf25070 */
[----:B------:R-:W-:Y:S01]  /*41b0*/  ULDC UR7, c[0x0][0x630] ;  /* 0x00018c0000077ab9 */ /* 0x000fe20000000800 */
[----:B------:R-:W-:Y:S01]  /*41c0*/  IMAD.MOV.U32 R2, RZ, RZ, R16 ;  /* 0x000000ffff027224 */ /* 0x000fe200078e0010 */
[----:B------:R-:W1:Y:S01]  /*41d0*/  S2R R13, SR_CTAID.Y ;  /* 0x00000000000d7919 */ /* 0x000e620000002600 */
[----:B------:R-:W-:Y:S01]  /*41e0*/  ISETP.NE.AND.EX P1, PT, RZ, UR5, PT, P1 ;  /* 0x00000005ff007c0c */ /* 0x000fe2000bf25310 */
[----:B------:R-:W-:-:S12]  /*41f0*/  IMAD.MOV.U32 R3, RZ, RZ, R17 ;  /* 0x000000ffff037224 */ /* 0x000fd800078e0011 */
[----:B------:R-:W-:Y:S05]  /*4200*/  @!P1 BRA `(.L_x_59) ;  /* 0x0000000000289947 */ /* 0x000fea0003800000 */
[----:B------:R-:W-:Y:S02]  /*4210*/  ULDC UR6, c[0x0][0x634] ;  /* 0x00018d0000067ab9 */ /* 0x000fe40000000800 */
[----:B------:R-:W-:-:S05]  /*4220*/  IADD3 R7, P1, R16, UR6, RZ ;  /* 0x0000000610077c10 */ /* 0x000fca000ff3e0ff */
[----:B------:R-:W-:-:S04]  /*4230*/  IMAD.X R15, RZ, RZ, R17, P1 ;  /* 0x000000ffff0f7224 */ /* 0x000fc800008e0611 */
[----:B------:R-:W-:-:S04]  /*4240*/  IMAD.WIDE.U32 R4, R15, UR4, RZ ;  /* 0x000000040f047c25 */ /* 0x000fc8000f8e00ff */
[----:B------:R-:W-:-:S04]  /*4250*/  IMAD.WIDE.U32 R4, P1, R7, UR5, R4 ;  /* 0x0000000507047c25 */ /* 0x000fc8000f820004 */
[----:B------:R-:W-:-:S04]  /*4260*/  IMAD.WIDE.U32 R6, R7, UR4, RZ ;  /* 0x0000000407067c25 */ /* 0x000fc8000f8e00ff */
[----:B------:R-:W-:Y:S01]  /*4270*/  IMAD.X R3, RZ, RZ, RZ, P1 ;  /* 0x000000ffff037224 */ /* 0x000fe200008e06ff */
[----:B------:R-:W-:Y:S01]  /*4280*/  IADD3 RZ, P1, R7, R4, RZ ;  /* 0x0000000407ff7210 */ /* 0x000fe20007f3e0ff */
[----:B------:R-:W-:-:S04]  /*4290*/  IMAD.MOV.U32 R2, RZ, RZ, R5 ;  /* 0x000000ffff027224 */ /* 0x000fc800078e0005 */
[----:B------:R-:W-:-:S08]  /*42a0*/  IMAD.WIDE.U32.X R2, R15, UR5, R2, P1 ;  /* 0x000000050f027c25 */ /* 0x000fd000088e0402 */
.L_x_59:
[--C-:B------:R-:W-:Y:S01]  /*42b0*/  SHF.R.U64 R6, R2, UR7, R3.reuse ;  /* 0x0000000702067c19 */ /* 0x100fe20008001203 */
[----:B------:R-:W-:Y:S01]  /*42c0*/  ULDC.64 UR4, c[0x0][0x620] ;  /* 0x0001880000047ab9 */ /* 0x000fe20000000a00 */
[----:B------:R-:W-:Y:S01]  /*42d0*/  SHF.R.U32.HI R2, RZ, UR7, R3 ;  /* 0x00000007ff027c19 */ /* 0x000fe20008011603 */
[----:B------:R-:W-:Y:S01]  /*42e0*/  IMAD.MOV.U32 R3, RZ, RZ, R17 ;  /* 0x000000ffff037224 */ /* 0x000fe200078e0011 */
[----:B------:R-:W-:Y:S01]  /*42f0*/  IADD3 R5, P1, RZ, -R6, RZ ;  /* 0x80000006ff057210 */ /* 0x000fe20007f3e0ff */
[----:B------:R-:W2:Y:S01]  /*4300*/  LDC R25, c[0x0][0x144] ;  /* 0x00005100ff197b82 */ /* 0x000ea20000000800 */
[----:B0-----:R-:W-:Y:S01]  /*4310*/  I2FP.F32.U32 R7, R14 ;  /* 0x0000000e00077245 */ /* 0x001fe20000201000 */
[----:B------:R-:W-:Y:S01]  /*4320*/  ULDC.64 UR8, c[0x0][0x640] ;  /* 0x0001900000087ab9 */ /* 0x000fe20000000a00 */
[----:B------:R-:W-:Y:S01]  /*4330*/  ULDC UR6, c[0x0][0x608] ;  /* 0x0001820000067ab9 */ /* 0x000fe20000000800 */
[----:B------:R-:W-:Y:S01]  /*4340*/  IMAD.X R2, RZ, RZ, ~R2, P1 ;  /* 0x000000ffff027224 */ /* 0x000fe200008e0e02 */
[----:B------:R-:W-:-:S03]  /*4350*/  ISETP.NE.U32.AND P1, PT, RZ, UR8, PT ;  /* 0x00000008ff007c0c */ /* 0x000fc6000bf25070 */
[----:B------:R-:W-:Y:S01]  /*4360*/  IMAD R4, R2, UR4, RZ ;  /* 0x0000000402047c24 */ /* 0x000fe2000f8e02ff */
[----:B------:R-:W0:Y:S01]  /*4370*/  LDC R20, c[0x0][0x148] ;  /* 0x00005200ff147b82 */ /* 0x000e220000000800 */
[----:B------:R-:W-:Y:S01]  /*4380*/  IMAD.MOV.U32 R2, RZ, RZ, R16 ;  /* 0x000000ffff027224 */ /* 0x000fe200078e0010 */
[----:B------:R-:W-:-:S03]  /*4390*/  ISETP.NE.AND.EX P1, PT, RZ, UR9, PT, P1 ;  /* 0x00000009ff007c0c */ /* 0x000fc6000bf25310 */
[----:B------:R-:W-:Y:S01]  /*43a0*/  IMAD.WIDE.U32 R2, R5, UR4, R2 ;  /* 0x0000000405027c25 */ /* 0x000fe2000f8e0002 */
[----:B------:R-:W-:-:S03]  /*43b0*/  ULDC UR4, c[0x0][0x150] ;  /* 0x0000540000047ab9 */ /* 0x000fc60000000800 */
[----:B------:R-:W-:Y:S02]  /*43c0*/  IMAD R5, R5, UR5, R4 ;  /* 0x0000000505057c24 */ /* 0x000fe4000f8e0204 */
[----:B------:R-:W-:Y:S01]  /*43d0*/  FMUL R4, R7, UR4 ;  /* 0x0000000407047c20 */ /* 0x000fe20008400000 */
[----:B------:R-:W-:Y:S01]  /*43e0*/  ULDC UR4, c[0x0][0x618] ;  /* 0x0001860000047ab9 */ /* 0x000fe20000000800 */
[----:B------:R-:W-:Y:S01]  /*43f0*/  ULDC UR5, c[0x0][0x154] ;  /* 0x0000550000057ab9 */ /* 0x000fe20000000800 */
[----:B------:R-:W-:-:S03]  /*4400*/  IMAD.IADD R3, R3, 0x1, R5 ;  /* 0x0000000103037824 */ /* 0x000fc600078e0205 */
[----:B------:R-:W3:Y:S02]  /*4410*/  F2I.U32.TRUNC.NTZ R4, R4 ;  /* 0x0000000400047305 */ /* 0x000ee4000020f000 */
[----:B------:R-:W-:Y:S02]  /*4420*/  SHF.R.U64 R7, R2, UR4, R3 ;  /* 0x0000000402077c19 */ /* 0x000fe40008001203 */
[----:B-1----:R-:W-:-:S05]  /*4430*/  I2FP.F32.U32 R2, R13 ;  /* 0x0000000d00027245 */ /* 0x002fca0000201000 */
[----:B------:R-:W-:Y:S01]  /*4440*/  FMUL R22, R2, UR5 ;  /* 0x0000000502167c20 */ /* 0x000fe20008400000 */
[----:B------:R-:W-:Y:S01]  /*4450*/  SHF.R.U32.HI R2, RZ, UR4, R3 ;  /* 0x00000004ff027c19 */ /* 0x000fe20008011603 */
[----:B------:R-:W-:-:S03]  /*4460*/  ULDC UR4, c[0x0][0x658] ;  /* 0x0001960000047ab9 */ /* 0x000fc60000000800 */
[--C-:B------:R-:W-:Y:S01]  /*4470*/  SHF.R.U64 R21, R7, UR6, R2.reuse ;  /* 0x0000000607157c19 */ /* 0x100fe20008001202 */
[----:B------:R-:W1:Y:S01]  /*4480*/  F2I.U32.TRUNC.NTZ R22, R22 ;  /* 0x0000001600167305 */ /* 0x000e62000020f000 */
[----:B------:R-:W-:Y:S01]  /*4490*/  SHF.R.U32.HI R2, RZ, UR6, R2 ;  /* 0x00000006ff027c19 */ /* 0x000fe20008011602 */
[----:B---3--:R-:W-:-:S03]  /*44a0*/  IMAD.MOV R4, RZ, RZ, -R4 ;  /* 0x000000ffff047224 */ /* 0x008fc600078e0a04 */
[----:B------:R-:W-:Y:S01]  /*44b0*/  SHF.R.U64 R15, R21, UR4, R2 ;  /* 0x00000004150f7c19 */ /* 0x000fe20008001202 */
[----:B--2---:R-:W-:Y:S01]  /*44c0*/  IMAD R14, R25, R4, R14 ;  /* 0x00000004190e7224 */ /* 0x004fe200078e020e */
[----:B------:R-:W-:-:S03]  /*44d0*/  SHF.R.U32.HI R23, RZ, UR4, R2 ;  /* 0x00000004ff177c19 */ /* 0x000fc60008011602 */
[----:B------:R-:W-:Y:S02]  /*44e0*/  IMAD.MOV.U32 R2, RZ, RZ, R15 ;  /* 0x000000ffff027224 */ /* 0x000fe400078e000f */
[----:B------:R-:W-:Y:S01]  /*44f0*/  IMAD.MOV.U32 R3, RZ, RZ, R23 ;  /* 0x000000ffff037224 */ /* 0x000fe200078e0017 */
[----:B------:R-:W-:Y:S06]  /*4500*/  @!P1 BRA `(.L_x_60) ;  /* 0x0000000000289947 */ /* 0x000fec0003800000 */
[----:B------:R-:W-:Y:S02]  /*4510*/  ULDC UR4, c[0x0][0x64c] ;  /* 0x0001930000047ab9 */ /* 0x000fe40000000800 */
[----:B------:R-:W-:-:S05]  /*4520*/  IADD3 R3, P1, R15, UR4, RZ ;  /* 0x000000040f037c10 */ /* 0x000fca000ff3e0ff */
[----:B------:R-:W-:-:S04]  /*4530*/  IMAD.X R23, RZ, RZ, R23, P1 ;  /* 0x000000ffff177224 */ /* 0x000fc800008e0617 */
[----:B------:R-:W-:-:S04]  /*4540*/  IMAD.WIDE.U32 R4, R23, UR8, RZ ;  /* 0x0000000817047c25 */ /* 0x000fc8000f8e00ff */
[----:B------:R-:W-:-:S04]  /*4550*/  IMAD.WIDE.U32 R4, P1, R3, UR9, R4 ;  /* 0x0000000903047c25 */ /* 0x000fc8000f820004 */
[----:B------:R-:W-:-:S04]  /*4560*/  IMAD.WIDE.U32 R2, R3, UR8, RZ ;  /* 0x0000000803027c25 */ /* 0x000fc8000f8e00ff */
[----:B------:R-:W-:Y:S01]  /*4570*/  IMAD.MOV.U32 R2, RZ, RZ, R5 ;  /* 0x000000ffff027224 */ /* 0x000fe200078e0005 */
[----:B------:R-:W-:Y:S01]  /*4580*/  IADD3 RZ, P3, R3, R4, RZ ;  /* 0x0000000403ff7210 */ /* 0x000fe20007f7e0ff */
[----:B------:R-:W-:-:S04]  /*4590*/  IMAD.X R3, RZ, RZ, RZ, P1 ;  /* 0x000000ffff037224 */ /* 0x000fc800008e06ff */
[----:B------:R-:W-:-:S08]  /*45a0*/  IMAD.WIDE.U32.X R2, R23, UR9, R2, P3 ;  /* 0x0000000917027c25 */ /* 0x000fd000098e0402 */
.L_x_60:
[----:B------:R-:W-:Y:S01]  /*45b0*/  ISETP.NE.AND P1, PT, R19, 0x1, PT ;  /* 0x000000011300780c */ /* 0x000fe20003f25270 */
[----:B------:R-:W-:Y:S01]  /*45c0*/  ULDC UR4, c[0x0][0x648] ;  /* 0x0001920000047ab9 */ /* 0x000fe20000000800 */
[----:B------:R-:W-:Y:S01]  /*45d0*/  LOP3.LUT R21, R21, UR16, RZ, 0xc0, !PT ;  /* 0x0000001015157c12 */ /* 0x000fe2000f8ec0ff */
[----:B-1----:R-:W-:Y:S01]  /*45e0*/  IMAD.MOV R22, RZ, RZ, -R22 ;  /* 0x000000ffff167224 */ /* 0x002fe200078e0a16 */
[----:B------:R-:W-:Y:S01]  /*45f0*/  SHF.R.U64 R2, R2, UR4, R3 ;  /* 0x0000000402027c19 */ /* 0x000fe20008001203 */
[----:B------:R-:W-:Y:S01]  /*4600*/  ULDC UR4, c[0x0][0x638] ;  /* 0x00018e0000047ab9 */ /* 0x000fe20000000800 */
[----:B------:R-:W-:Y:S01]  /*4610*/  ULDC UR5, c[0x0][0x610] ;  /* 0x0001840000057ab9 */ /* 0x000fe20000000800 */
[----:B------:R-:W-:Y:S02]  /*4620*/  IMAD.MOV.U32 R3, RZ, RZ, 0x1 ;  /* 0x00000001ff037424 */ /* 0x000fe400078e00ff */
[----:B------:R-:W-:Y:S02]  /*4630*/  IMAD.MOV R4, RZ, RZ, -R2 ;  /* 0x000000ffff047224 */ /* 0x000fe400078e0a02 */
[----:B------:R-:W-:Y:S01]  /*4640*/  IMAD R21, R2, UR17, R21 ;  /* 0x0000001102157c24 */ /* 0x000fe2000f8e0215 */
[----:B------:R-:W-:Y:S01]  /*4650*/  LOP3.LUT R2, R7, UR15, RZ, 0xc0, !PT ;  /* 0x0000000f07027c12 */ /* 0x000fe2000f8ec0ff */
[----:B0-----:R-:W-:-:S02]  /*4660*/  @P1 IMAD R14, R20, R22, R13 ;  /* 0x00000016140e1224 */ /* 0x001fc400078e020d */
[----:B------:R-:W-:Y:S01]  /*4670*/  IMAD R15, R4, UR4, R15 ;  /* 0x00000004040f7c24 */ /* 0x000fe2000f8e020f */
[----:B------:R-:W-:Y:S01]  /*4680*/  ULDC UR4, c[0x0][0x600] ;  /* 0x0001800000047ab9 */ /* 0x000fe20000000800 */
[----:B------:R-:W-:Y:S02]  /*4690*/  IMAD R14, R21, UR5, R14 ;  /* 0x00000005150e7c24 */ /* 0x000fe4000f8e020e */
[--C-:B------:R-:W-:Y:S01]  /*46a0*/  IMAD R15, R15, UR4, R2.reuse ;  /* 0x000000040f0f7c24 */ /* 0x100fe2000f8e0202 */
[----:B------:R-:W-:Y:S01]  /*46b0*/  PRMT R2, R3, 0x7610, R2 ;  /* 0x0000761003027816 */ /* 0x000fe20000000002 */
[----:B------:R-:W-:-:S03]  /*46c0*/  IMAD.MOV.U32 R7, RZ, RZ, R6 ;  /* 0x000000ffff077224 */ /* 0x000fc600078e0006 */
[----:B------:R-:W-:Y:S02]  /*46d0*/  SEL R20, R15, R14, !P1 ;  /* 0x0000000e0f147207 */ /* 0x000fe40004800000 */
[----:B------:R-:W-:-:S07]  /*46e0*/  SEL R13, R14, R15, !P1 ;  /* 0x0000000f0e0d7207 */ /* 0x000fce0004800000 */
.L_x_58:
[----:B------:R-:W-:Y:S05]  /*46f0*/  BSYNC B1 ;  /* 0x0000000000017941 */ /* 0x000fea0003800000 */
.L_x_57:
[----:B------:R-:W-:-:S13]  /*4700*/  LOP3.LUT P1, RZ, R2, 0xff, RZ, 0xc0, !PT ;  /* 0x000000ff02ff7812 */ /* 0x000fda000782c0ff */
[----:B------:R-:W-:Y:S05]  /*4710*/  @P1 BRA `(.L_x_61) ;  /* 0xfffffff4003c1947 */ /* 0x000fea000383ffff */
[----:B------:R-:W-:Y:S05]  /*4720*/  BSYNC B0 ;  /* 0x0000000000007941 */ /* 0x000fea0003800000 */
.L_x_49:
[----:B------:R-:W-:-:S03]  /*4730*/  UMOV UR4, 0xffffffff ;  /* 0xffffffff00047882 */ /* 0x000fc60000000000 */
[----:B------:R-:W-:Y:S05]  /*4740*/  BRA.DIV UR4, `(.L_x_62) ;  /* 0x0000000e04107947 */ /* 0x000fea000b800000 */
[----:B------:R-:W-:-:S13]  /*4750*/  ELECT P6, URZ, PT ;  /* 0x00000000003f782f */ /* 0x000fda00038c0000 */
.L_x_90:
[----:B------:R-:W-:Y:S04]  /*4760*/  BSSY B0, `(.L_x_63) ;  /* 0x00000a9000007945 */ /* 0x000fe80003800000 */
[----:B------:R-:W-:Y:S05]  /*4770*/  @!P6 BRA `(.L_x_64) ;  /* 0x00000008009ce947 */ /* 0x000fea0003800000 */
[----:B------:R-:W-:-:S04]  /*4780*/  LOP3.LUT R18, R18, 0x2, RZ, 0xfc, !PT ;  /* 0x0000000212127812 */ /* 0x000fc800078efcff */
[----:B------:R-:W-:-:S13]  /*4790*/  ISETP.NE.AND P0, PT, R18, 0x3, PT ;  /* 0x000000031200780c */ /* 0x000fda0003f05270 */
[----:B------:R-:W-:Y:S05]  /*47a0*/  @!P0 BRA `(.L_x_65) ;  /* 0x0000000000048947 */ /* 0x000fea0003800000 */
[----:B------:R-:W-:Y:S01]  /*47b0*/  BPT.TRAP 0x1 ;  /* 0x000000040000795c */ /* 0x000fe20000300000 */
.L_x_65:
[----:B------:R-:W0:Y:S01]  /*47c0*/  S2R R3, SR_CgaCtaId ;  /* 0x0000000000037919 */ /* 0x000e220000008800 */
[----:B------:R-:W-:Y:S02]  /*47d0*/  MOV R2, 0x400 ;  /* 0x0000040000027802 */ /* 0x000fe40000000f00 */
[----:B------:R-:W-:Y:S02]  /*47e0*/  SHF.L.U32 R4, R0, 0x1f, RZ ;  /* 0x0000001f00047819 */ /* 0x000fe400000006ff */
[----:B0-----:R-:W-:-:S05]  /*47f0*/  LEA R2, R3, R2, 0x18 ;  /* 0x0000000203027211 */ /* 0x001fca00078ec0ff */
[----:B------:R-:W-:-:S04]  /*4800*/  VIADD R2, R2, 0x90 ;  /* 0x0000009002027836 */ /* 0x000fc80000000000 */
[C---:B------:R-:W-:Y:S02]  /*4810*/  IMAD R7, R11.reuse, 0x8, R2 ;  /* 0x000000080b077824 */ /* 0x040fe400078e0202 */
[----:B------:R-:W-:Y:S02]  /*4820*/  VIADD R11, R11, 0x1 ;  /* 0x000000010b0b7836 */ /* 0x000fe40000000000 */
[----:B------:R-:W0:Y:S03]  /*4830*/  SYNCS.PHASECHK.TRANS64.TRYWAIT P0, [R7+URZ], R4 ;  /* 0x00000004070075a7 */ /* 0x000e26000800017f */
[----:B------:R-:W-:-:S04]  /*4840*/  ISETP.NE.AND P1, PT, R11, 0x12, PT ;  /* 0x000000120b00780c */ /* 0x000fc80003f25270 */
[----:B------:R-:W-:Y:S02]  /*4850*/  SEL R3, RZ, 0x1, P1 ;  /* 0x00000001ff037807 */ /* 0x000fe40000800000 */
[----:B------:R-:W-:Y:S02]  /*4860*/  SEL R11, R11, RZ, P1 ;  /* 0x000000ff0b0b7207 */ /* 0x000fe40000800000 */
[----:B------:R-:W-:-:S03]  /*4870*/  LOP3.LUT R6, R0, R3, RZ, 0x3c, !PT ;  /* 0x0000000300067212 */ /* 0x000fc600078e3cff */
[----:B------:R-:W-:Y:S01]  /*4880*/  IMAD R8, R11, 0x8, R2 ;  /* 0x000000080b087824 */ /* 0x000fe200078e0202 */
[----:B------:R-:W-:Y:S01]  /*4890*/  SHF.L.U32 R5, R6, 0x1f, RZ ;  /* 0x0000001f06057819 */ /* 0x000fe200000006ff */
[----:B0-----:R-:W-:Y:S06]  /*48a0*/  @!P0 BRA `(.L_x_66) ;  /* 0x0000000800d88947 */ /* 0x001fec0003800000 */
.L_x_91:
[----:B------:R-:W1:Y:S01]  /*48b0*/  SYNCS.PHASECHK.TRANS64.TRYWAIT P0, [R8+URZ], R5 ;  /* 0x00000005080075a7 */ /* 0x000e62000800017f */
[----:B------:R-:W-:-:S05]  /*48c0*/  VIADD R0, R11, 0x1 ;  /* 0x000000010b007836 */ /* 0x000fca0000000000 */
[----:B------:R-:W-:-:S04]  /*48d0*/  ISETP.NE.AND P1, PT, R0, 0x12, PT ;  /* 0x000000120000780c */ /* 0x000fc80003f25270 */
[----:B------:R-:W-:Y:S02]  /*48e0*/  SEL R3, RZ, 0x1, P1 ;  /* 0x00000001ff037807 */ /* 0x000fe40000800000 */
[----:B0-----:R-:W-:Y:S02]  /*48f0*/  SEL R7, R0, RZ, P1 ;  /* 0x000000ff00077207 */ /* 0x001fe40000800000 */
[----:B------:R-:W-:-:S03]  /*4900*/  LOP3.LUT R6, R6, R3, RZ, 0x3c, !PT ;  /* 0x0000000306067212 */ /* 0x000fc600078e3cff */
[----:B------:R-:W-:Y:S01]  /*4910*/  IMAD R9, R7, 0x8, R2 ;  /* 0x0000000807097824 */ /* 0x000fe200078e0202 */
[----:B------:R-:W-:Y:S01]  /*4920*/  SHF.L.U32 R4, R6, 0x1f, RZ ;  /* 0x0000001f06047819 */ /* 0x000fe200000006ff */
[----:B-1----:R-:W-:Y:S06]  /*4930*/  @!P0 BRA `(.L_x_67) ;  /* 0x0000000800c88947 */ /* 0x002fec0003800000 */
.L_x_92:
[----:B------:R-:W1:Y:S01]  /*4940*/  SYNCS.PHASECHK.TRANS64.TRYWAIT P0, [R9+URZ], R4 ;  /* 0x00000004090075a7 */ /* 0x000e62000800017f */
[----:B------:R-:W-:-:S05]  /*4950*/  VIADD R0, R7, 0x1 ;  /* 0x0000000107007836 */ /* 0x000fca0000000000 */
[----:B------:R-:W-:-:S04]  /*4960*/  ISETP.NE.AND P1, PT, R0, 0x12, PT ;  /* 0x000000120000780c */ /* 0x000fc80003f25270 */
[----:B------:R-:W-:Y:S02]  /*4970*/  SEL R3, RZ, 0x1, P1 ;  /* 0x00000001ff037807 */ /* 0x000fe40000800000 */
[----:B------:R-:W-:Y:S02]  /*4980*/  SEL R7, R0, RZ, P1 ;  /* 0x000000ff00077207 */ /* 0x000fe40000800000 */
[----:B------:R-:W-:-:S03]  /*4990*/  LOP3.LUT R6, R6, R3, RZ, 0x3c, !PT ;  /* 0x0000000306067212 */ /* 0x000fc600078e3cff */
[----:B0-----:R-:W-:Y:S01]  /*49a0*/  IMAD R8, R7, 0x8, R2 ;  /* 0x0000000807087824 */ /* 0x001fe200078e0202 */
[----:B------:R-:W-:Y:S01]  /*49b0*/  SHF.L.U32 R5, R6, 0x1f, RZ ;  /* 0x0000001f06057819 */ /* 0x000fe200000006ff */
[----:B-1----:R-:W-:Y:S06]  /*49c0*/  @!P0 BRA `(.L_x_68) ;  /* 0x0000000800b88947 */ /* 0x002fec0003800000 */
.L_x_93:
        /* <DEDUP_REMOVED lines=9> */
.L_x_94:
        /* <DEDUP_REMOVED lines=9> */
.L_x_95:
        /* <DEDUP_REMOVED lines=9> */
.L_x_96:
        /* <DEDUP_REMOVED lines=9> */
.L_x_97:
        /* <DEDUP_REMOVED lines=9> */
.L_x_98:
        /* <DEDUP_REMOVED lines=9> */
.L_x_99:
        /* <DEDUP_REMOVED lines=9> */
.L_x_100:
        /* <DEDUP_REMOVED lines=9> */
.L_x_101:
        /* <DEDUP_REMOVED lines=9> */
.L_x_102:
        /* <DEDUP_REMOVED lines=9> */
.L_x_103:
        /* <DEDUP_REMOVED lines=9> */
.L_x_104:
        /* <DEDUP_REMOVED lines=9> */
.L_x_105:
[----:B------:R-:W1:Y:S01]  /*5090*/  SYNCS.PHASECHK.TRANS64.TRYWAIT P0, [R8+URZ], R5 ;  /* 0x00000005080075a7 */ /* 0x000e62000800017f */
[----:B------:R-:W-:-:S05]  /*50a0*/  VIADD R0, R7, 0x1 ;  /* 0x0000000107007836 */ /* 0x000fca0000000000 */
[----:B------:R-:W-:-:S04]  /*50b0*/  ISETP.NE.AND P1, PT, R0, 0x12, PT ;  /* 0x000000120000780c */ /* 0x000fc80003f25270 */
[----:B------:R-:W-:Y:S02]  /*50c0*/  SEL R3, RZ, 0x1, P1 ;  /* 0x00000001ff037807 */ /* 0x000fe40000800000 */
[----:B------:R-:W-:Y:S02]  /*50d0*/  SEL R7, R0, RZ, P1 ;  /* 0x000000ff00077207 */ /* 0x000fe40000800000 */
[----:B0-----:R-:W-:-:S03]  /*50e0*/  LOP3.LUT R9, R6, R3, RZ, 0x3c, !PT ;  /* 0x0000000306097212 */ /* 0x001fc600078e3cff */
[----:B------:R-:W-:Y:S01]  /*50f0*/  IMAD R11, R7, 0x8, R2 ;  /* 0x00000008070b7824 */ /* 0x000fe200078e0202 */
[----:B------:R-:W-:Y:S01]  /*5100*/  SHF.L.U32 R6, R9, 0x1f, RZ ;  /* 0x0000001f09067819 */ /* 0x000fe200000006ff */
[----:B-1----:R-:W-:Y:S06]  /*5110*/  @!P0 BRA `(.L_x_81) ;  /* 0x0000000400e88947 */ /* 0x002fec0003800000 */
.L_x_106:
[----:B------:R-:W1:Y:S01]  /*5120*/  SYNCS.PHASECHK.TRANS64.TRYWAIT P0, [R11+URZ], R6 ;  /* 0x000000060b0075a7 */ /* 0x000e62000800017f */
[----:B------:R-:W-:-:S05]  /*5130*/  VIADD R0, R7, 0x1 ;  /* 0x0000000107007836 */ /* 0x000fca0000000000 */
[----:B------:R-:W-:-:S04]  /*5140*/  ISETP.NE.AND P1, PT, R0, 0x12, PT ;  /* 0x000000120000780c */ /* 0x000fc80003f25270 */
[----:B------:R-:W-:Y:S02]  /*5150*/  SEL R4, RZ, 0x1, P1 ;  /* 0x00000001ff047807 */ /* 0x000fe40000800000 */
[----:B------:R-:W-:Y:S02]  /*5160*/  SEL R3, R0, RZ, P1 ;  /* 0x000000ff00037207 */ /* 0x000fe40000800000 */
[----:B------:R-:W-:Y:S01]  /*5170*/  LOP3.LUT R0, R9, R4, RZ, 0x3c, !PT ;  /* 0x0000000409007212 */ /* 0x000fe200078e3cff */
[----:B-1----:R-:W-:Y:S06]  /*5180*/  @!P0 BRA `(.L_x_82) ;  /* 0x0000000400e08947 */ /* 0x002fec0003800000 */
.L_x_107:
[----:B------:R-:W-:Y:S01]  /*5190*/  IMAD R3, R3, 0x8, R2 ;  /* 0x0000000803037824 */ /* 0x000fe200078e0202 */
[----:B------:R-:W-:-:S07]  /*51a0*/  SHF.L.U32 R0, R0, 0x1f, RZ ;  /* 0x0000001f00007819 */ /* 0x000fce00000006ff */
.L_x_83:
[----:B--2---:R2:W3:Y:S02]  /*51b0*/  SYNCS.PHASECHK.TRANS64.TRYWAIT P0, [R3+URZ], R0 ;  /* 0x00000000030075a7 */ /* 0x0044e4000800017f */
[----:B---3--:R-:W-:Y:S05]  /*51c0*/  @!P0 NANOSLEEP.SYNCS 0x989680 ;  /* 0x009896800000895d */ /* 0x008fea0003900000 */
[----:B------:R-:W3:Y:S02]  /*51d0*/  @!P0 SYNCS.PHASECHK.TRANS64 P0, [R3+URZ], R0 ;  /* 0x00000000030085a7 */ /* 0x000ee4000800007f */
[----:B---3--:R-:W-:Y:S05]  /*51e0*/  @!P0 BRA `(.L_x_83) ;  /* 0xfffffffc00f08947 */ /* 0x008fea000383ffff */
.L_x_64:
[----:B------:R-:W-:Y:S05]  /*51f0*/  BSYNC B0 ;  /* 0x0000000000007941 */ /* 0x000fea0003800000 */
.L_x_63:
[----:B------:R-:W-:Y:S05]  /*5200*/  EXIT ;  /* 0x000000000000794d */ /* 0x000fea0003800000 */
.L_x_18:
[----:B-1----:R1:W2:Y:S02]  /*5210*/  SYNCS.PHASECHK.TRANS64.TRYWAIT P1, [R3+URZ], R0 ;  /* 0x00000000030075a7 */ /* 0x0022a4000802017f */
[----:B--2---:R-:W-:Y:S05]  /*5220*/  @!P1 NANOSLEEP.SYNCS 0x989680 ;  /* 0x009896800000995d */ /* 0x004fea0003900000 */
[----:B------:R-:W2:Y:S02]  /*5230*/  @!P1 SYNCS.PHASECHK.TRANS64 P1, [R3+URZ], R0 ;  /* 0x00000000030095a7 */ /* 0x000ea4000802007f */
[----:B--2---:R-:W-:Y:S05]  /*5240*/  @!P1 BRA `(.L_x_18) ;  /* 0xfffffffc00f09947 */ /* 0x004fea000383ffff */
[----:B------:R-:W-:Y:S05]  /*5250*/  BRA `(.L_x_17) ;  /* 0xffffffc400107947 */ /* 0x000fea000383ffff */
.L_x_23:
[----:B-1----:R-:W-:-:S04]  /*5260*/  IMAD.U32 R3, RZ, RZ, UR4 ;  /* 0x00000004ff037e24 */ /* 0x002fc8000f8e00ff */
[----:B------:R1:W2:Y:S03]  /*5270*/  SYNCS.PHASECHK.TRANS64.TRYWAIT P1, [R3+URZ], R2 ;  /* 0x00000002030075a7 */ /* 0x0002a6000802017f */
[----:B--2---:R-:W-:Y:S05]  /*5280*/  @!P1 NANOSLEEP.SYNCS 0x989680 ;  /* 0x009896800000995d */ /* 0x004fea0003900000 */
[----:B------:R-:W2:Y:S02]  /*5290*/  @!P1 SYNCS.PHASECHK.TRANS64 P1, [R3+URZ], R2 ;  /* 0x00000002030095a7 */ /* 0x000ea4000802007f */
[----:B--2---:R-:W-:Y:S05]  /*52a0*/  @!P1 BRA `(.L_x_23) ;  /* 0xfffffffc00ec9947 */ /* 0x004fea000383ffff */
[----:B------:R-:W-:Y:S05]  /*52b0*/  BRA `(.L_x_22) ;  /* 0xffffffc400d47947 */ /* 0x000fea000383ffff */
.L_x_50:
[----:B------:R-:W-:Y:S01]  /*52c0*/  BSSY B1, `(.L_x_84) ;  /* 0x0000006000017945 */ /* 0x000fe20003800000 */
[----:B------:R-:W-:-:S07]  /*52d0*/  IMAD.MOV.U32 R15, RZ, RZ, -0x1 ;  /* 0xffffffffff0f7424 */ /* 0x000fce00078e00ff */
[----:B------:R-:W-:Y:S05]  /*52e0*/  WARPSYNC.COLLECTIVE R15, `(.L_x_85) ;  /* 0x000000000f0c7348 */ /* 0x000fea0003c00000 */
[----:B------:R-:W-:Y:S02]  /*52f0*/  ELECT P6, UR62, PT ;  /* 0x00000000003e782f */ /* 0x000fe400038c0000 */
[----:B------:R-:W-:Y:S01]  /*5300*/  MOV R14, UR62 ;  /* 0x0000003e000e7c02 */ /* 0x000fe20008000f00 */
[----:B------:R-:W-:Y:S10]  /*5310*/  ENDCOLLECTIVE ;  /* 0x000000000000791b */ /* 0x000ff40003800000 */
.L_x_85:
[----:B------:R-:W-:Y:S05]  /*5320*/  BSYNC B1 ;  /* 0x0000000000017941 */ /* 0x000fea0003800000 */
.L_x_84:
[----:B------:R-:W-:Y:S05]  /*5330*/  BRA `(.L_x_86) ;  /* 0xffffffe800407947 */ /* 0x000fea000383ffff */
.L_x_53:
[----:B-1----:R1:W2:Y:S02]  /*5340*/  SYNCS.PHASECHK.TRANS64.TRYWAIT P1, [R14+URZ+0x90], R5 ;  /* 0x000090050e0075a7 */ /* 0x0022a4000802017f */
[----:B--2---:R-:W-:Y:S05]  /*5350*/  @!P1 NANOSLEEP.SYNCS 0x989680 ;  /* 0x009896800000995d */ /* 0x004fea0003900000 */
[----:B------:R-:W2:Y:S02]  /*5360*/  @!P1 SYNCS.PHASECHK.TRANS64 P1, [R14+URZ+0x90], R5 ;  /* 0x000090050e0095a7 */ /* 0x000ea4000802007f */
[----:B--2---:R-:W-:Y:S05]  /*5370*/  @!P1 BRA `(.L_x_53) ;  /* 0xfffffffc00f09947 */ /* 0x004fea000383ffff */
[----:B------:R-:W-:Y:S05]  /*5380*/  BRA `(.L_x_87) ;  /* 0xffffffe800747947 */ /* 0x000fea000383ffff */
.L_x_62:
[----:B------:R-:W-:Y:S01]  /*5390*/  BSSY B0, `(.L_x_88) ;  /* 0x0000006000007945 */ /* 0x000fe20003800000 */
[----:B------:R-:W-:-:S07]  /*53a0*/  IMAD.MOV.U32 R15, RZ, RZ, -0x1 ;  /* 0xffffffffff0f7424 */ /* 0x000fce00078e00ff */
[----:B------:R-:W-:Y:S05]  /*53b0*/  WARPSYNC.COLLECTIVE R15, `(.L_x_89) ;  /* 0x000000000f0c7348 */ /* 0x000fea0003c00000 */
[----:B------:R-:W-:Y:S02]  /*53c0*/  ELECT P6, UR62, PT ;  /* 0x00000000003e782f */ /* 0x000fe400038c0000 */
[----:B------:R-:W-:Y:S01]  /*53d0*/  MOV R14, UR62 ;  /* 0x0000003e000e7c02 */ /* 0x000fe20008000f00 */
[----:B------:R-:W-:Y:S10]  /*53e0*/  ENDCOLLECTIVE ;  /* 0x000000000000791b */ /* 0x000ff40003800000 */
.L_x_89:
[----:B------:R-:W-:Y:S05]  /*53f0*/  BSYNC B0 ;  /* 0x0000000000007941 */ /* 0x000fea0003800000 */
.L_x_88:
[----:B------:R-:W-:Y:S05]  /*5400*/  BRA `(.L_x_90) ;  /* 0xfffffff000d47947 */ /* 0x000fea000383ffff */
.L_x_66:
[----:B0-----:R0:W1:Y:S02]  /*5410*/  SYNCS.PHASECHK.TRANS64.TRYWAIT P0, [R7+URZ], R4 ;  /* 0x00000004070075a7 */ /* 0x001064000800017f */
[----:B-1----:R-:W-:Y:S05]  /*5420*/  @!P0 NANOSLEEP.SYNCS 0x989680 ;  /* 0x009896800000895d */ /* 0x002fea0003900000 */
[----:B------:R-:W1:Y:S02]  /*5430*/  @!P0 SYNCS.PHASECHK.TRANS64 P0, [R7+URZ], R4 ;  /* 0x00000004070085a7 */ /* 0x000e64000800007f */
[----:B-1----:R-:W-:Y:S05]  /*5440*/  @!P0 BRA `(.L_x_66) ;  /* 0xfffffffc00f08947 */ /* 0x002fea000383ffff */
[----:B------:R-:W-:Y:S05]  /*5450*/  BRA `(.L_x_91) ;  /* 0xfffffff400147947 */ /* 0x000fea000383ffff */
.L_x_67:
[----:B0-----:R0:W1:Y:S02]  /*5460*/  SYNCS.PHASECHK.TRANS64.TRYWAIT P0, [R8+URZ], R5 ;  /* 0x00000005080075a7 */ /* 0x001064000800017f */
[----:B-1----:R-:W-:Y:S05]  /*5470*/  @!P0 NANOSLEEP.SYNCS 0x989680 ;  /* 0x009896800000895d */ /* 0x002fea0003900000 */
[----:B------:R-:W1:Y:S02]  /*5480*/  @!P0 SYNCS.PHASECHK.TRANS64 P0, [R8+URZ], R5 ;  /* 0x00000005080085a7 */ /* 0x000e64000800007f */
[----:B-1----:R-:W-:Y:S05]  /*5490*/  @!P0 BRA `(.L_x_67) ;  /* 0xfffffffc00f08947 */ /* 0x002fea000383ffff */
[----:B------:R-:W-:Y:S05]  /*54a0*/  BRA `(.L_x_92) ;  /* 0xfffffff400247947 */ /* 0x000fea000383ffff */
.L_x_68:
[----:B0-----:R0:W1:Y:S02]  /*54b0*/  SYNCS.PHASECHK.TRANS64.TRYWAIT P0, [R9+URZ], R4 ;  /* 0x00000004090075a7 */ /* 0x001064000800017f */
[----:B-1----:R-:W-:Y:S05]  /*54c0*/  @!P0 NANOSLEEP.SYNCS 0x989680 ;  /* 0x009896800000895d */ /* 0x002fea0003900000 */
[----:B------:R-:W1:Y:S02]  /*54d0*/  @!P0 SYNCS.PHASECHK.TRANS64 P0, [R9+URZ], R4 ;  /* 0x00000004090085a7 */ /* 0x000e64000800007f */
[----:B-1----:R-:W-:Y:S05]  /*54e0*/  @!P0 BRA `(.L_x_68) ;  /* 0xfffffffc00f08947 */ /* 0x002fea000383ffff */
[----:B------:R-:W-:Y:S05]  /*54f0*/  BRA `(.L_x_93) ;  /* 0xfffffff400347947 */ /* 0x000fea000383ffff */
.L_x_69:
[----:B0-----:R0:W1:Y:S02]  /*5500*/  SYNCS.PHASECHK.TRANS64.TRYWAIT P0, [R8+URZ], R5 ;  /* 0x00000005080075a7 */ /* 0x001064000800017f */
[----:B-1----:R-:W-:Y:S05]  /*5510*/  @!P0 NANOSLEEP.SYNCS 0x989680 ;  /* 0x009896800000895d */ /* 0x002fea0003900000 */
[----:B------:R-:W1:Y:S02]  /*5520*/  @!P0 SYNCS.PHASECHK.TRANS64 P0, [R8+URZ], R5 ;  /* 0x00000005080085a7 */ /* 0x000e64000800007f */
[----:B-1----:R-:W-:Y:S05]  /*5530*/  @!P0 BRA `(.L_x_69) ;  /* 0xfffffffc00f08947 */ /* 0x002fea000383ffff */
[----:B------:R-:W-:Y:S05]  /*5540*/  BRA `(.L_x_94) ;  /* 0xfffffff400447947 */ /* 0x000fea000383ffff */
.L_x_70:
[----:B0-----:R0:W1:Y:S02]  /*5550*/  SYNCS.PHASECHK.TRANS64.TRYWAIT P0, [R9+URZ], R4 ;  /* 0x00000004090075a7 */ /* 0x001064000800017f */
[----:B-1----:R-:W-:Y:S05]  /*5560*/  @!P0 NANOSLEEP.SYNCS 0x989680 ;  /* 0x009896800000895d */ /* 0x002fea0003900000 */
[----:B------:R-:W1:Y:S02]  /*5570*/  @!P0 SYNCS.PHASECHK.TRANS64 P0, [R9+URZ], R4 ;  /* 0x00000004090085a7 */ /* 0x000e64000800007f */
[----:B-1----:R-:W-:Y:S05]  /*5580*/  @!P0 BRA `(.L_x_70) ;  /* 0xfffffffc00f08947 */ /* 0x002fea000383ffff */
[----:B------:R-:W-:Y:S05]  /*5590*/  BRA `(.L_x_95) ;  /* 0xfffffff400547947 */ /* 0x000fea000383ffff */
.L_x_71:
[----:B0-----:R0:W1:Y:S02]  /*55a0*/  SYNCS.PHASECHK.TRANS64.TRYWAIT P0, [R8+URZ], R5 ;  /* 0x00000005080075a7 */ /* 0x001064000800017f */
[----:B-1----:R-:W-:Y:S05]  /*55b0*/  @!P0 NANOSLEEP.SYNCS 0x989680 ;  /* 0x009896800000895d */ /* 0x002fea0003900000 */
[----:B------:R-:W1:Y:S02]  /*55c0*/  @!P0 SYNCS.PHASECHK.TRANS64 P0, [R8+URZ], R5 ;  /* 0x00000005080085a7 */ /* 0x000e64000800007f */
[----:B-1----:R-:W-:Y:S05]  /*55d0*/  @!P0 BRA `(.L_x_71) ;  /* 0xfffffffc00f08947 */ /* 0x002fea000383ffff */
[----:B------:R-:W-:Y:S05]  /*55e0*/  BRA `(.L_x_96) ;  /* 0xfffffff400647947 */ /* 0x000fea000383ffff */
.L_x_72:
[----:B0-----:R0:W1:Y:S02]  /*55f0*/  SYNCS.PHASECHK.TRANS64.TRYWAIT P0, [R9+URZ], R4 ;  /* 0x00000004090075a7 */ /* 0x001064000800017f */
[----:B-1----:R-:W-:Y:S05]  /*5600*/  @!P0 NANOSLEEP.SYNCS 0x989680 ;  /* 0x009896800000895d */ /* 0x002fea0003900000 */
[----:B------:R-:W1:Y:S02]  /*5610*/  @!P0 SYNCS.PHASECHK.TRANS64 P0, [R9+URZ], R4 ;  /* 0x00000004090085a7 */ /* 0x000e64000800007f */
[----:B-1----:R-:W-:Y:S05]  /*5620*/  @!P0 BRA `(.L_x_72) ;  /* 0xfffffffc00f08947 */ /* 0x002fea000383ffff */
[----:B------:R-:W-:Y:S05]  /*5630*/  BRA `(.L_x_97) ;  /* 0xfffffff400747947 */ /* 0x000fea000383ffff */
.L_x_73:
[----:B0-----:R0:W1:Y:S02]  /*5640*/  SYNCS.PHASECHK.TRANS64.TRYWAIT P0, [R8+URZ], R5 ;  /* 0x00000005080075a7 */ /* 0x001064000800017f */
[----:B-1----:R-:W-:Y:S05]  /*5650*/  @!P0 NANOSLEEP.SYNCS 0x989680 ;  /* 0x009896800000895d */ /* 0x002fea0003900000 */
[----:B------:R-:W1:Y:S02]  /*5660*/  @!P0 SYNCS.PHASECHK.TRANS64 P0, [R8+URZ], R5 ;  /* 0x00000005080085a7 */ /* 0x000e64000800007f */
[----:B-1----:R-:W-:Y:S05]  /*5670*/  @!P0 BRA `(.L_x_73) ;  /* 0xfffffffc00f08947 */ /* 0x002fea000383ffff */
[----:B------:R-:W-:Y:S05]  /*5680*/  BRA `(.L_x_98) ;  /* 0xfffffff400847947 */ /* 0x000fea000383ffff */
.L_x_74:
[----:B0-----:R0:W1:Y:S02]  /*5690*/  SYNCS.PHASECHK.TRANS64.TRYWAIT P0, [R9+URZ], R4 ;  /* 0x00000004090075a7 */ /* 0x001064000800017f */
[----:B-1----:R-:W-:Y:S05]  /*56a0*/  @!P0 NANOSLEEP.SYNCS 0x989680 ;  /* 0x009896800000895d */ /* 0x002fea0003900000 */
[----:B------:R-:W1:Y:S02]  /*56b0*/  @!P0 SYNCS.PHASECHK.TRANS64 P0, [R9+URZ], R4 ;  /* 0x00000004090085a7 */ /* 0x000e64000800007f */
[----:B-1----:R-:W-:Y:S05]  /*56c0*/  @!P0 BRA `(.L_x_74) ;  /* 0xfffffffc00f08947 */ /* 0x002fea000383ffff */
[----:B------:R-:W-:Y:S05]  /*56d0*/  BRA `(.L_x_99) ;  /* 0xfffffff400947947 */ /* 0x000fea000383ffff */
.L_x_75:
[----:B0-----:R0:W1:Y:S02]  /*56e0*/  SYNCS.PHASECHK.TRANS64.TRYWAIT P0, [R8+URZ], R5 ;  /* 0x00000005080075a7 */ /* 0x001064000800017f */
[----:B-1----:R-:W-:Y:S05]  /*56f0*/  @!P0 NANOSLEEP.SYNCS 0x989680 ;  /* 0x009896800000895d */ /* 0x002fea0003900000 */
[----:B------:R-:W1:Y:S02]  /*5700*/  @!P0 SYNCS.PHASECHK.TRANS64 P0, [R8+URZ], R5 ;  /* 0x00000005080085a7 */ /* 0x000e64000800007f */
[----:B-1----:R-:W-:Y:S05]  /*5710*/  @!P0 BRA `(.L_x_75) ;  /* 0xfffffffc00f08947 */ /* 0x002fea000383ffff */
[----:B------:R-:W-:Y:S05]  /*5720*/  BRA `(.L_x_100) ;  /* 0xfffffff400a47947 */ /* 0x000fea000383ffff */
.L_x_76:
[----:B0-----:R0:W1:Y:S02]  /*5730*/  SYNCS.PHASECHK.TRANS64.TRYWAIT P0, [R9+URZ], R4 ;  /* 0x00000004090075a7 */ /* 0x001064000800017f */
[----:B-1----:R-:W-:Y:S05]  /*5740*/  @!P0 NANOSLEEP.SYNCS 0x989680 ;  /* 0x009896800000895d */ /* 0x002fea0003900000 */
[----:B------:R-:W1:Y:S02]  /*5750*/  @!P0 SYNCS.PHASECHK.TRANS64 P0, [R9+URZ], R4 ;  /* 0x00000004090085a7 */ /* 0x000e64000800007f */
[----:B-1----:R-:W-:Y:S05]  /*5760*/  @!P0 BRA `(.L_x_76) ;  /* 0xfffffffc00f08947 */ /* 0x002fea000383ffff */
[----:B------:R-:W-:Y:S05]  /*5770*/  BRA `(.L_x_101) ;  /* 0xfffffff400b47947 */ /* 0x000fea000383ffff */
.L_x_77:
[----:B0-----:R0:W1:Y:S02]  /*5780*/  SYNCS.PHASECHK.TRANS64.TRYWAIT P0, [R8+URZ], R5 ;  /* 0x00000005080075a7 */ /* 0x001064000800017f */
[----:B-1----:R-:W-:Y:S05]  /*5790*/  @!P0 NANOSLEEP.SYNCS 0x989680 ;  /* 0x009896800000895d */ /* 0x002fea0003900000 */
[----:B------:R-:W1:Y:S02]  /*57a0*/  @!P0 SYNCS.PHASECHK.TRANS64 P0, [R8+URZ], R5 ;  /* 0x00000005080085a7 */ /* 0x000e64000800007f */
[----:B-1----:R-:W-:Y:S05]  /*57b0*/  @!P0 BRA `(.L_x_77) ;  /* 0xfffffffc00f08947 */ /* 0x002fea000383ffff */
[----:B------:R-:W-:Y:S05]  /*57c0*/  BRA `(.L_x_102) ;  /* 0xfffffff400c47947 */ /* 0x000fea000383ffff */
.L_x_78:
[----:B0-----:R0:W1:Y:S02]  /*57d0*/  SYNCS.PHASECHK.TRANS64.TRYWAIT P0, [R9+URZ], R4 ;  /* 0x00000004090075a7 */ /* 0x001064000800017f */
[----:B-1----:R-:W-:Y:S05]  /*57e0*/  @!P0 NANOSLEEP.SYNCS 0x989680 ;  /* 0x009896800000895d */ /* 0x002fea0003900000 */
[----:B------:R-:W1:Y:S02]  /*57f0*/  @!P0 SYNCS.PHASECHK.TRANS64 P0, [R9+URZ], R4 ;  /* 0x00000004090085a7 */ /* 0x000e64000800007f */
[----:B-1----:R-:W-:Y:S05]  /*5800*/  @!P0 BRA `(.L_x_78) ;  /* 0xfffffffc00f08947 */ /* 0x002fea000383ffff */
[----:B------:R-:W-:Y:S05]  /*5810*/  BRA `(.L_x_103) ;  /* 0xfffffff400d47947 */ /* 0x000fea000383ffff */
.L_x_79:
[----:B0-----:R0:W1:Y:S02]  /*5820*/  SYNCS.PHASECHK.TRANS64.TRYWAIT P0, [R8+URZ], R5 ;  /* 0x00000005080075a7 */ /* 0x001064000800017f */
[----:B-1----:R-:W-:Y:S05]  /*5830*/  @!P0 NANOSLEEP.SYNCS 0x989680 ;  /* 0x009896800000895d */ /* 0x002fea0003900000 */
[----:B------:R-:W1:Y:S02]  /*5840*/  @!P0 SYNCS.PHASECHK.TRANS64 P0, [R8+URZ], R5 ;  /* 0x00000005080085a7 */ /* 0x000e64000800007f */
[----:B-1----:R-:W-:Y:S05]  /*5850*/  @!P0 BRA `(.L_x_79) ;  /* 0xfffffffc00f08947 */ /* 0x002fea000383ffff */
[----:B------:R-:W-:Y:S05]  /*5860*/  BRA `(.L_x_104) ;  /* 0xfffffff400e47947 */ /* 0x000fea000383ffff */
.L_x_80:
[----:B0-----:R0:W1:Y:S02]  /*5870*/  SYNCS.PHASECHK.TRANS64.TRYWAIT P0, [R9+URZ], R4 ;  /* 0x00000004090075a7 */ /* 0x001064000800017f */
[----:B-1----:R-:W-:Y:S05]  /*5880*/  @!P0 NANOSLEEP.SYNCS 0x989680 ;  /* 0x009896800000895d */ /* 0x002fea0003900000 */
[----:B------:R-:W1:Y:S02]  /*5890*/  @!P0 SYNCS.PHASECHK.TRANS64 P0, [R9+URZ], R4 ;  /* 0x00000004090085a7 */ /* 0x000e64000800007f */
[----:B-1----:R-:W-:Y:S05]  /*58a0*/  @!P0 BRA `(.L_x_80) ;  /* 0xfffffffc00f08947 */ /* 0x002fea000383ffff */
[----:B------:R-:W-:Y:S05]  /*58b0*/  BRA `(.L_x_105) ;  /* 0xfffffff400f47947 */ /* 0x000fea000383ffff */
.L_x_81:
[----:B0-----:R0:W1:Y:S02]  /*58c0*/  SYNCS.PHASECHK.TRANS64.TRYWAIT P0, [R8+URZ], R5 ;  /* 0x00000005080075a7 */ /* 0x001064000800017f */
[----:B-1----:R-:W-:Y:S05]  /*58d0*/  @!P0 NANOSLEEP.SYNCS 0x989680 ;  /* 0x009896800000895d */ /* 0x002fea0003900000 */
[----:B------:R-:W1:Y:S02]  /*58e0*/  @!P0 SYNCS.PHASECHK.TRANS64 P0, [R8+URZ], R5 ;  /* 0x00000005080085a7 */ /* 0x000e64000800007f */
[----:B-1----:R-:W-:Y:S05]  /*58f0*/  @!P0 BRA `(.L_x_81) ;  /* 0xfffffffc00f08947 */ /* 0x002fea000383ffff */
[----:B------:R-:W-:Y:S05]  /*5900*/  BRA `(.L_x_106) ;  /* 0xfffffff800047947 */ /* 0x000fea000383ffff */
.L_x_82:
[----:B-1----:R1:W2:Y:S02]  /*5910*/  SYNCS.PHASECHK.TRANS64.TRYWAIT P0, [R11+URZ], R6 ;  /* 0x000000060b0075a7 */ /* 0x0022a4000800017f */
[----:B--2---:R-:W-:Y:S05]  /*5920*/  @!P0 NANOSLEEP.SYNCS 0x989680 ;  /* 0x009896800000895d */ /* 0x004fea0003900000 */
[----:B------:R-:W2:Y:S02]  /*5930*/  @!P0 SYNCS.PHASECHK.TRANS64 P0, [R11+URZ], R6 ;  /* 0x000000060b0085a7 */ /* 0x000ea4000800007f */
[----:B--2---:R-:W-:Y:S05]  /*5940*/  @!P0 BRA `(.L_x_82) ;  /* 0xfffffffc00f08947 */ /* 0x004fea000383ffff */
[----:B------:R-:W-:Y:S05]  /*5950*/  BRA `(.L_x_107) ;  /* 0xfffffff8000c7947 */ /* 0x000fea000383ffff */
.L_x_108:
[----:B------:R-:W-:-:S00]  /*5960*/  BRA `(.L_x_108) ;  /* 0xfffffffc00fc7947 */ /* 0x000fc0000383ffff */
[----:B------:R-:W-:-:S00]  /*5970*/  NOP ;  /* 0x0000000000007918 */ /* 0x000fc00000000000 */
        /* <DEDUP_REMOVED lines=8> */
.L_x_109:


//--------------------- .nv.global.init           --------------------------
	.section	.nv.global.init,"aw",@progbits
.nv.global.init:
	.type		$str$22,@object
	.size		$str$22,($str$23 - $str$22)
$str$22:
        /*0000*/ 	.byte	0x6b, 0x5f, 0x74, 0x69, 0x6c, 0x65, 0x5f, 0x63, 0x6f, 0x75, 0x6e, 0x74, 0x20, 0x3e, 0x3d, 0x20
        /*0010*/ 	.byte	0x31, 0x00
	.type		$str$23,@object
	.size		$str$23,(__unnamed_1 - $str$23)
$str$23:
        /*0012*/ 	.byte	0x2f, 0x74, 0x6d, 0x70, 0x2f, 0x63, 0x75, 0x74, 0x6c, 0x61, 0x73, 0x73, 0x5f, 0x73, 0x77, 0x65
        /*0022*/ 	.byte	0x65, 0x70, 0x5f, 0x73, 0x72, 0x63, 0x2f, 0x69, 0x6e, 0x63, 0x6c, 0x75, 0x64, 0x65, 0x2f, 0x63
        /*0032*/ 	.byte	0x75, 0x74, 0x6c, 0x61, 0x73, 0x73, 0x2f, 0x67, 0x65, 0x6d, 0x6d, 0x2f, 0x63, 0x6f, 0x6c, 0x6c
        /*0042*/ 	.byte	0x65, 0x63, 0x74, 0x69, 0x76, 0x65, 0x2f, 0x73, 0x6d, 0x39, 0x30, 0x5f, 0x6d, 0x6d, 0x61, 0x5f
        /*0052*/ 	.byte	0x74, 0x6d, 0x61, 0x5f, 0x67, 0x6d, 0x6d, 0x61, 0x5f, 0x73, 0x73, 0x5f, 0x77, 0x61, 0x72, 0x70
        /*0062*/ 	.byte	0x73, 0x70, 0x65, 0x63, 0x69, 0x61, 0x6c, 0x69, 0x7a, 0x65, 0x64, 0x2e, 0x68, 0x70, 0x70, 0x00
	.type		__unnamed_1,@object
	.size		__unnamed_1,(.L_0 - __unnamed_1)
__unnamed_1:
        /*0072*/ 	.byte	0x76, 0x6f, 0x69, 0x64, 0x20, 0x63, 0x75, 0x74, 0x6c, 0x61, 0x73, 0x73, 0x3a, 0x3a, 0x67, 0x65
        /* <DEDUP_REMOVED lines=179> */
        /*0bb2*/ 	.byte	0x74, 0x69, 0x74, 0x79, 0x5d, 0x00
.L_0:


//--------------------- .nv.shared._ZN7cutlass13device_kernelINS_4gemm6kernel13GemmUniversalIN4cute5tupleIJiiiiEEENS1_10collective13CollectiveMmaINS1_34MainloopSm90TmaGmmaWarpSpecializedILi18ENS5_IJNS4_1CILi1EEESB_SB_EEENS1_35KernelTmaWarpSpecializedCooperativeEEENS5_IJNSA_ILi192EEENSA_ILi8EEENSA_ILi32EEEEEENS_6half_tENS5_IJlSB_lEEESJ_SK_NS4_8TiledMMAINS4_8MMA_AtomIJNS4_4SM904GMMA24MMA_64x8x16_F32F16F16_SSILNSO_5MajorE0ELSQ_0ELNSO_7ScaleInE1ELSR_1EEEEEENS4_6LayoutINS5_IJNSA_ILi2EEESB_SB_EEENS5_IJSB_NSA_ILi0EEESX_EEEEENS5_IJNS4_10UnderscoreES10_S10_EEEEENS4_13SM90_TMA_LOADENS4_14ComposedLayoutINS4_7SwizzleILi2ELi4ELi3EEENS4_18smem_ptr_flag_bitsILi16EEENSU_INS5_IJSG_SH_EEENS5_IJSH_SB_EEEEEEEvNS4_8identityES13_S1C_vS1D_EENS_8epilogue10collective6detail29Sm90TmaWarpSpecializedAdapterINS1G_15DefaultEpilogueISJ_SK_SK_NS1F_6thread17LinearCombinationISJ_Li1EffLNS1K_9ScaleType4KindE0ELNS_15FloatRoundStyleE2ESJ_EENS1_15EpilogueDefaultEEEEEvvEEEEvNT_6ParamsE --------------------------
	.section	.nv.shared._ZN7cutlass13device_kernelINS_4gemm6kernel13GemmUniversalIN4cute5tupleIJiiiiEEENS1_10collective13CollectiveMmaINS1_34MainloopSm90TmaGmmaWarpSpecializedILi18ENS5_IJNS4_1CILi1EEESB_SB_EEENS1_35KernelTmaWarpSpecializedCooperativeEEENS5_IJNSA_ILi192EEENSA_ILi8EEENSA_ILi32EEEEEENS_6half_tENS5_IJlSB_lEEESJ_SK_NS4_8TiledMMAINS4_8MMA_AtomIJNS4_4SM904GMMA24MMA_64x8x16_F32F16F16_SSILNSO_5MajorE0ELSQ_0ELNSO_7ScaleInE1ELSR_1EEEEEENS4_6LayoutINS5_IJNSA_ILi2EEESB_SB_EEENS5_IJSB_NSA_ILi0EEESX_EEEEENS5_IJNS4_10UnderscoreES10_S10_EEEEENS4_13SM90_TMA_LOADENS4_14ComposedLayoutINS4_7SwizzleILi2ELi4ELi3EEENS4_18smem_ptr_flag_bitsILi16EEENSU_INS5_IJSG_SH_EEENS5_IJSH_SB_EEEEEEEvNS4_8identityES13_S1C_vS1D_EENS_8epilogue10collective6detail29Sm90TmaWarpSpecializedAdapterINS1G_15DefaultEpilogueISJ_SK_SK_NS1F_6thread17LinearCombinationISJ_Li1EffLNS1K_9ScaleType4KindE0ELNS_15FloatRoundStyleE2ESJ_EENS1_15EpilogueDefaultEEEEEvvEEEEvNT_6ParamsE,"aw",@nobits
	.sectionflags	@""
	.align	16
	.zero		1024


//--------------------- .nv.shared.reserved.0     --------------------------
	.section	.nv.shared.reserved.0,"aw",@nobits
	.weak		__nv_reservedSMEM_offset_0_alias
	.size		__nv_reservedSMEM_offset_0_alias, 0, 0
	.other		__nv_reservedSMEM_offset_0_alias,@"STO_CUDA_RESERVED_SHARED STV_DEFAULT"
__nv_reservedSMEM_offset_0_alias:
	.zero		0


//--------------------- .nv.global                --------------------------
	.section	.nv.global,"aw",@nobits
.nv.global:
	.type		_ZN39_INTERNAL_9db05f27_4_k_cu_6b302fc6_33694cute1_E,@object
	.size		_ZN39_INTERNAL_9db05f27_4_k_cu_6b302fc6_33694cute1_E,(_ZN39_INTERNAL_9db05f27_4_k_cu_6b302fc6_33694cuda3std3__45__cpo6cbeginE - _ZN39_INTERNAL_9db05f27_4_k_cu_6b302fc6_33694cute1_E)
_ZN39_INTERNAL_9db05f27_4_k_cu_6b302fc6_33694cute1_E:
	.zero		1
	.type		_ZN39_INTERNAL_9db05f27_4_k_cu_6b302fc6_33694cuda3std3__45__cpo6cbeginE,@object
	.size		_ZN39_INTERNAL_9db05f27_4_k_cu_6b302fc6_33694cuda3std3__45__cpo6cbeginE,(_ZN39_INTERNAL_9db05f27_4_k_cu_6b302fc6_33694cuda3std3__48in_placeE - _ZN39_INTERNAL_9db05f27_4_k_cu_6b302fc6_33694cuda3std3__45__cpo6cbeginE)
_ZN39_INTERNAL_9db05f27_4_k_cu_6b302fc6_33694cuda3std3__45__cpo6cbeginE:
	.zero		1
	.type		_ZN39_INTERNAL_9db05f27_4_k_cu_6b302fc6_33694cuda3std3__48in_placeE,@object
	.size		_ZN39_INTERNAL_9db05f27_4_k_cu_6b302fc6_33694cuda3std3__48in_placeE,(_ZN39_INTERNAL_9db05f27_4_k_cu_6b302fc6_33694cuda3std6ranges3__45__cpo9iter_moveE - _ZN39_INTERNAL_9db05f27_4_k_cu_6b302fc6_33694cuda3std3__48in_placeE)
_ZN39_INTERNAL_9db05f27_4_k_cu_6b302fc6_33694cuda3std3__48in_placeE:
	.zero		1
	.type		_ZN39_INTERNAL_9db05f27_4_k_cu_6b302fc6_33694cuda3std6ranges3__45__cpo9iter_moveE,@object
	.size		_ZN39_INTERNAL_9db05f27_4_k_cu_6b302fc6_33694cuda3std6ranges3__45__cpo9iter_moveE,(_ZN39_INTERNAL_9db05f27_4_k_cu_6b302fc6_33694cuda3std3__45__cpo5beginE - _ZN39_INTERNAL_9db05f27_4_k_cu_6b302fc6_33694cuda3std6ranges3__45__cpo9iter_moveE)
_ZN39_INTERNAL_9db05f27_4_k_cu_6b302fc6_33694cuda3std6ranges3__45__cpo9iter_moveE:
	.zero		1
	.type		_ZN39_INTERNAL_9db05f27_4_k_cu_6b302fc6_33694cuda3std3__45__cpo5beginE,@object
	.size		_ZN39_INTERNAL_9db05f27_4_k_cu_6b302fc6_33694cuda3std3__45__cpo5beginE,(_ZN39_INTERNAL_9db05f27_4_k_cu_6b302fc6_33694cuda3std3__441_GLOBAL__N__9db05f27_4_k_cu_6b302fc6_33696ignoreE - _ZN39_INTERNAL_9db05f27_4_k_cu_6b302fc6_33694cuda3std3__45__cpo5beginE)
_ZN39_INTERNAL_9db05f27_4_k_cu_6b302fc6_33694cuda3std3__45__cpo5beginE:
	.zero		1
	.type		_ZN39_INTERNAL_9db05f27_4_k_cu_6b302fc6_33694cuda3std3__441_GLOBAL__N__9db05f27_4_k_cu_6b302fc6_33696ignoreE,@object
	.size		_ZN39_INTERNAL_9db05f27_4_k_cu_6b302fc6_33694cuda3std3__441_GLOBAL__N__9db05f27_4_k_cu_6b302fc6_33696ignoreE,(_ZN39_INTERNAL_9db05f27_4_k_cu_6b302fc6_33694cute7productE - _ZN39_INTERNAL_9db05f27_4_k_cu_6b302fc6_33694cuda3std3__441_GLOBAL__N__9db05f27_4_k_cu_6b302fc6_33696ignoreE)
_ZN39_INTERNAL_9db05f27_4_k_cu_6b302fc6_33694cuda3std3__441_GLOBAL__N__9db05f27_4_k_cu_6b302fc6_33696ignoreE:
	.zero		1
	.type		_ZN39_INTERNAL_9db05f27_4_k_cu_6b302fc6_33694cute7productE,@object
	.size		_ZN39_INTERNAL_9db05f27_4_k_cu_6b302fc6_33694cute7productE,(_ZN39_INTERNAL_9db05f27_4_k_cu_6b302fc6_33694cuda3std3__45__cpo3endE - _ZN39_INTERNAL_9db05f27_4_k_cu_6b302fc6_33694cute7productE)
_ZN39_INTERNAL_9db05f27_4_k_cu_6b302fc6_33694cute7productE:
	.zero		1
	.type		_ZN39_INTERNAL_9db05f27_4_k_cu_6b302fc6_33694cuda3std3__45__cpo3endE,@object
	.size		_ZN39_INTERNAL_9db05f27_4_k_cu_6b302fc6_33694cuda3std3__45__cpo3endE,(_ZN39_INTERNAL_9db05f27_4_k_cu_6b302fc6_33694cuda3std3__419piecewise_constructE - _ZN39_INTERNAL_9db05f27_4_k_cu_6b302fc6_33694cuda3std3__45__cpo3endE)
_ZN39_INTERNAL_9db05f27_4_k_cu_6b302fc6_33694cuda3std3__45__cpo3endE:
	.zero		1
	.type		_ZN39_INTERNAL_9db05f27_4_k_cu_6b302fc6_33694cuda3std3__419piecewise_constructE,@object
	.size		_ZN39_INTERNAL_9db05f27_4_k_cu_6b302fc6_33694cuda3std3__419piecewise_constructE,(_ZN39_INTERNAL_9db05f27_4_k_cu_6b302fc6_33694cuda3std3__45__cpo4cendE - _ZN39_INTERNAL_9db05f27_4_k_cu_6b302fc6_33694cuda3std3__419piecewise_constructE)
_ZN39_INTERNAL_9db05f27_4_k_cu_6b302fc6_33694cuda3std3__419piecewise_constructE:
	.zero		1
	.type		_ZN39_INTERNAL_9db05f27_4_k_cu_6b302fc6_33694cuda3std3__45__cpo4cendE,@object
	.size		_ZN39_INTERNAL_9db05f27_4_k_cu_6b302fc6_33694cuda3std3__45__cpo4cendE,(_ZN39_INTERNAL_9db05f27_4_k_cu_6b302fc6_33694cuda3std6ranges3__45__cpo4swapE - _ZN39_INTERNAL_9db05f27_4_k_cu_6b302fc6_33694cuda3std3__45__cpo4cendE)
_ZN39_INTERNAL_9db05f27_4_k_cu_6b302fc6_33694cuda3std3__45__cpo4cendE:
	.zero		1
	.type		_ZN39_INTERNAL_9db05f27_4_k_cu_6b302fc6_33694cuda3std6ranges3__45__cpo4swapE,@object
	.size		_ZN39_INTERNAL_9db05f27_4_k_cu_6b302fc6_33694cuda3std6ranges3__45__cpo4swapE,(.L_8 - _ZN39_INTERNAL_9db05f27_4_k_cu_6b302fc6_33694cuda3std6ranges3__45__cpo4swapE)
_ZN39_INTERNAL_9db05f27_4_k_cu_6b302fc6_33694cuda3std6ranges3__45__cpo4swapE:
	.zero		1
.L_8:


//--------------------- .nv.constant0._ZN7cutlass13device_kernelINS_4gemm6kernel13GemmUniversalIN4cute5tupleIJiiiiEEENS1_10collective13CollectiveMmaINS1_34MainloopSm90TmaGmmaWarpSpecializedILi18ENS5_IJNS4_1CILi1EEESB_SB_EEENS1_35KernelTmaWarpSpecializedCooperativeEEENS5_IJNSA_ILi192EEENSA_ILi8EEENSA_ILi32EEEEEENS_6half_tENS5_IJlSB_lEEESJ_SK_NS4_8TiledMMAINS4_8MMA_AtomIJNS4_4SM904GMMA24MMA_64x8x16_F32F16F16_SSILNSO_5MajorE0ELSQ_0ELNSO_7ScaleInE1ELSR_1EEEEEENS4_6LayoutINS5_IJNSA_ILi2EEESB_SB_EEENS5_IJSB_NSA_ILi0EEESX_EEEEENS5_IJNS4_10UnderscoreES10_S10_EEEEENS4_13SM90_TMA_LOADENS4_14ComposedLayoutINS4_7SwizzleILi2ELi4ELi3EEENS4_18smem_ptr_flag_bitsILi16EEENSU_INS5_IJSG_SH_EEENS5_IJSH_SB_EEEEEEEvNS4_8identityES13_S1C_vS1D_EENS_8epilogue10collective6detail29Sm90TmaWarpSpecializedAdapterINS1G_15DefaultEpilogueISJ_SK_SK_NS1F_6thread17LinearCombinationISJ_Li1EffLNS1K_9ScaleType4KindE0ELNS_15FloatRoundStyleE2ESJ_EENS1_15EpilogueDefaultEEEEEvvEEEEvNT_6ParamsE --------------------------
	.section	.nv.constant0._ZN7cutlass13device_kernelINS_4gemm6kernel13GemmUniversalIN4cute5tupleIJiiiiEEENS1_10collective13CollectiveMmaINS1_34MainloopSm90TmaGmmaWarpSpecializedILi18ENS5_IJNS4_1CILi1EEESB_SB_EEENS1_35KernelTmaWarpSpecializedCooperativeEEENS5_IJNSA_ILi192EEENSA_ILi8EEENSA_ILi32EEEEEENS_6half_tENS5_IJlSB_lEEESJ_SK_NS4_8TiledMMAINS4_8MMA_AtomIJNS4_4SM904GMMA24MMA_64x8x16_F32F16F16_SSILNSO_5MajorE0ELSQ_0ELNSO_7ScaleInE1ELSR_1EEEEEENS4_6LayoutINS5_IJNSA_ILi2EEESB_SB_EEENS5_IJSB_NSA_ILi0EEESX_EEEEENS5_IJNS4_10UnderscoreES10_S10_EEEEENS4_13SM90_TMA_LOADENS4_14ComposedLayoutINS4_7SwizzleILi2ELi4ELi3EEENS4_18smem_ptr_flag_bitsILi16EEENSU_INS5_IJSG_SH_EEENS5_IJSH_SB_EEEEEEEvNS4_8identityES13_S1C_vS1D_EENS_8epilogue10collective6detail29Sm90TmaWarpSpecializedAdapterINS1G_15DefaultEpilogueISJ_SK_SK_NS1F_6thread17LinearCombinationISJ_Li1EffLNS1K_9ScaleType4KindE0ELNS_15FloatRoundStyleE2ESJ_EENS1_15EpilogueDefaultEEEEEvvEEEEvNT_6ParamsE,"a",@progbits
	.sectionflags	@""
	.align	4
.nv.constant0._ZN7cutlass13device_kernelINS_4gemm6kernel13GemmUniversalIN4cute5tupleIJiiiiEEENS1_10collective13CollectiveMmaINS1_34MainloopSm90TmaGmmaWarpSpecializedILi18ENS5_IJNS4_1CILi1EEESB_SB_EEENS1_35KernelTmaWarpSpecializedCooperativeEEENS5_IJNSA_ILi192EEENSA_ILi8EEENSA_ILi32EEEEEENS_6half_tENS5_IJlSB_lEEESJ_SK_NS4_8TiledMMAINS4_8MMA_AtomIJNS4_4SM904GMMA24MMA_64x8x16_F32F16F16_SSILNSO_5MajorE0ELSQ_0ELNSO_7ScaleInE1ELSR_1EEEEEENS4_6LayoutINS5_IJNSA_ILi2EEESB_SB_EEENS5_IJSB_NSA_ILi0EEESX_EEEEENS5_IJNS4_10UnderscoreES10_S10_EEEEENS4_13SM90_TMA_LOADENS4_14ComposedLayoutINS4_7SwizzleILi2ELi4ELi3EEENS4_18smem_ptr_flag_bitsILi16EEENSU_INS5_IJSG_SH_EEENS5_IJSH_SB_EEEEEEEvNS4_8identityES13_S1C_vS1D_EENS_8epilogue10collective6detail29Sm90TmaWarpSpecializedAdapterINS1G_15DefaultEpilogueISJ_SK_SK_NS1F_6thread17LinearCombinationISJ_Li1EffLNS1K_9ScaleType4KindE0ELNS_15FloatRoundStyleE2ESJ_EENS1_15EpilogueDefaultEEEEEvvEEEEvNT_6ParamsE:
	.zero		1664


//--------------------- SYMBOLS --------------------------

	.type		.nv.reservedSmem.offset0,@object
	.size		.nv.reservedSmem.offset0,0x4
	.type		__assertfail,@function
